# CuTe-DSL kernel — source=cudnn_frontend_dsl family=grouped_gemm_swiglu
# config = {"ab_dtype": "Float4E2M1FN", "sf_vec": 16, "d_dtype": "BFloat16", "vector_f32": true, "mma_mn": [128, 128], "cluster_mn": [1, 1]}


// ===== COMPILED SASS (sm_100a) =====

	.target	sm_100a

	.elftype	@"ET_EXEC"


//--------------------- .note.nv.tkinfo           --------------------------
	.section	.note.nv.tkinfo,"",@"SHT_NOTE"
	.sectionflags	@"SHF_NOTE_NV_TKINFO"
	.tkinfo
        /*0018*/ 	.word	0x00000081
        /*0030*/ 	.string	""
        /*0030*/ 	.string	"ptxas"
        /*0030*/ 	.string	"Cuda compilation tools, release 12.9, V12.9.83"
        /*0030*/ 	.string	"Build system must define TOOLS_VERSION_EXTENDED"
        /*0030*/ 	.string	"-O 3 -arch sm_100a "



//--------------------- .note.nv.cuver            --------------------------
	.section	.note.nv.cuver,"",@"SHT_NOTE"
	.sectionflags	@"SHF_NOTE_NV_CUVER"
        /*0018*/ 	.short	0x0001
        /*001a*/ 	.short	0x0064
        /*001c*/ 	.short	0x0001
        /*001e*/ 	.short	0x0000
        /*0020*/ 	.short	0x0001
        /*0022*/ 	.short	0x0000


//--------------------- .nv.info                  --------------------------
	.section	.nv.info,"",@"SHT_CUDA_INFO"
	.align	4


	//----- nvinfo : EIATTR_REGCOUNT
	.align		4
        /*0000*/ 	.byte	0x04, 0x2f
        /*0002*/ 	.short	(.L_4 - .L_3)
	.align		4
.L_3:
        /*0004*/ 	.word	index@(kernel_cutlass_kernel_cudnngrouped_gemmgrouped_gemm_swiglugrouped_gemm_swiglu_quantBlockScaledContiguousGroupedGemmKernel_object_at__TiledMMA_ThrLayoutVMNK11110000_PermutationMNK____MMAAt_0)
        /*0008*/ 	.word	0x00000085


	//----- nvinfo : EIATTR_FRAME_SIZE
	.align		4
.L_4:
        /*000c*/ 	.byte	0x04, 0x11
        /*000e*/ 	.short	(.L_6 - .L_5)
	.align		4
.L_5:
        /*0010*/ 	.word	index@($__internal_2_$__cuda_sm10x_tcgen05_guardrail_trap_unallocated_columns_being_dealloced)
        /*0014*/ 	.word	0x00000000


	//----- nvinfo : EIATTR_FRAME_SIZE
	.align		4
.L_6:
        /*0018*/ 	.byte	0x04, 0x11
        /*001a*/ 	.short	(.L_8 - .L_7)
	.align		4
.L_7:
        /*001c*/ 	.word	index@($__internal_1_$__cuda_sm10x_tcgen05_guardrail_trap_phase_invalid_during_alloc)
        /*0020*/ 	.word	0x00000000


	//----- nvinfo : EIATTR_FRAME_SIZE
	.align		4
.L_8:
        /*0024*/ 	.byte	0x04, 0x11
        /*0026*/ 	.short	(.L_10 - .L_9)
	.align		4
.L_9:
        /*0028*/ 	.word	index@($__internal_0_$__cuda_sm10x_tcgen05_guardrail_trap_col_being_dealloced_not_returned_by_alloc)
        /*002c*/ 	.word	0x00000000


	//----- nvinfo : EIATTR_FRAME_SIZE
	.align		4
.L_10:
        /*0030*/ 	.byte	0x04, 0x11
        /*0032*/ 	.short	(.L_12 - .L_11)
	.align		4
.L_11:
        /*0034*/ 	.word	index@(kernel_cutlass_kernel_cudnngrouped_gemmgrouped_gemm_swiglugrouped_gemm_swiglu_quantBlockScaledContiguousGroupedGemmKernel_object_at__TiledMMA_ThrLayoutVMNK11110000_PermutationMNK____MMAAt_0)
        /*0038*/ 	.word	0x00000000


	//----- nvinfo : EIATTR_MIN_STACK_SIZE
	.align		4
.L_12:
        /*003c*/ 	.byte	0x04, 0x12
        /*003e*/ 	.short	(.L_14 - .L_13)
	.align		4
.L_13:
        /*0040*/ 	.word	index@(kernel_cutlass_kernel_cudnngrouped_gemmgrouped_gemm_swiglugrouped_gemm_swiglu_quantBlockScaledContiguousGroupedGemmKernel_object_at__TiledMMA_ThrLayoutVMNK11110000_PermutationMNK____MMAAt_0)
        /*0044*/ 	.word	0x00000000
.L_14:


//--------------------- .nv.info.kernel_cutlass_kernel_cudnngrouped_gemmgrouped_gemm_swiglugrouped_gemm_swiglu_quantBlockScaledContiguousGroupedGemmKernel_object_at__TiledMMA_ThrLayoutVMNK11110000_PermutationMNK____MMAAt_0 --------------------------
	.section	.nv.info.kernel_cutlass_kernel_cudnngrouped_gemmgrouped_gemm_swiglugrouped_gemm_swiglu_quantBlockScaledContiguousGroupedGemmKernel_object_at__TiledMMA_ThrLayoutVMNK11110000_PermutationMNK____MMAAt_0,"",@"SHT_CUDA_INFO"
	.sectionflags	@""
	.align	4


	//----- nvinfo : EIATTR_CUDA_API_VERSION
	.align		4
        /*0000*/ 	.byte	0x04, 0x37
        /*0002*/ 	.short	(.L_16 - .L_15)
.L_15:
        /*0004*/ 	.word	0x00000081


	//----- nvinfo : EIATTR_KPARAM_INFO
	.align		4
.L_16:
        /*0008*/ 	.byte	0x04, 0x17
        /*000a*/ 	.short	(.L_18 - .L_17)
.L_17:
        /*000c*/ 	.word	0x00000000
        /*0010*/ 	.short	0x000f
        /*0012*/ 	.short	0x03f8
        /*0014*/ 	.byte	0x00, 0xf0, 0x31, 0x00


	//----- nvinfo : EIATTR_KPARAM_INFO
	.align		4
.L_18:
        /*0018*/ 	.byte	0x04, 0x17
        /*001a*/ 	.short	(.L_20 - .L_19)
.L_19:
        /*001c*/ 	.word	0x00000000
        /*0020*/ 	.short	0x000e
        /*0022*/ 	.short	0x03ec
        /*0024*/ 	.byte	0x00, 0xf0, 0x31, 0x00


	//----- nvinfo : EIATTR_KPARAM_INFO
	.align		4
.L_20:
        /*0028*/ 	.byte	0x04, 0x17
        /*002a*/ 	.short	(.L_22 - .L_21)
.L_21:
        /*002c*/ 	.word	0x00000000
        /*0030*/ 	.short	0x000d
        /*0032*/ 	.short	0x03e0
        /*0034*/ 	.byte	0x00, 0xf0, 0x31, 0x00


	//----- nvinfo : EIATTR_KPARAM_INFO
	.align		4
.L_22:
        /*0038*/ 	.byte	0x04, 0x17
        /*003a*/ 	.short	(.L_24 - .L_23)
.L_23:
        /*003c*/ 	.word	0x00000000
        /*0040*/ 	.short	0x000c
        /*0042*/ 	.short	0x03d8
        /*0044*/ 	.byte	0x00, 0xf0, 0x21, 0x00


	//----- nvinfo : EIATTR_KPARAM_INFO
	.align		4
.L_24:
        /*0048*/ 	.byte	0x04, 0x17
        /*004a*/ 	.short	(.L_26 - .L_25)
.L_25:
        /*004c*/ 	.word	0x00000000
        /*0050*/ 	.short	0x000b
        /*0052*/ 	.short	0x03d0
        /*0054*/ 	.byte	0x00, 0xf0, 0x21, 0x00


	//----- nvinfo : EIATTR_KPARAM_INFO
	.align		4
.L_26:
        /*0058*/ 	.byte	0x04, 0x17
        /*005a*/ 	.short	(.L_28 - .L_27)
.L_27:
        /*005c*/ 	.word	0x00000000
        /*0060*/ 	.short	0x000a
        /*0062*/ 	.short	0x03c8
        /*0064*/ 	.byte	0x00, 0xf0, 0x21, 0x00


	//----- nvinfo : EIATTR_KPARAM_INFO
	.align		4
.L_28:
        /*0068*/ 	.byte	0x04, 0x17
        /*006a*/ 	.short	(.L_30 - .L_29)
.L_29:
        /*006c*/ 	.word	0x00000000
        /*0070*/ 	.short	0x0009
        /*0072*/ 	.short	0x03c0
        /*0074*/ 	.byte	0x00, 0xf0, 0x21, 0x00


	//----- nvinfo : EIATTR_KPARAM_INFO
	.align		4
.L_30:
        /*0078*/ 	.byte	0x04, 0x17
        /*007a*/ 	.short	(.L_32 - .L_31)
.L_31:
        /*007c*/ 	.word	0x00000000
        /*0080*/ 	.short	0x0008
        /*0082*/ 	.short	0x0340
        /*0084*/ 	.byte	0x00, 0xf0, 0x01, 0x02


	//----- nvinfo : EIATTR_KPARAM_INFO
	.align		4
.L_32:
        /*0088*/ 	.byte	0x04, 0x17
        /*008a*/ 	.short	(.L_34 - .L_33)
.L_33:
        /*008c*/ 	.word	0x00000000
        /*0090*/ 	.short	0x0007
        /*0092*/ 	.short	0x02c0
        /*0094*/ 	.byte	0x00, 0xf0, 0x01, 0x02


	//----- nvinfo : EIATTR_KPARAM_INFO
	.align		4
.L_34:
        /*0098*/ 	.byte	0x04, 0x17
        /*009a*/ 	.short	(.L_36 - .L_35)
.L_35:
        /*009c*/ 	.word	0x00000000
        /*00a0*/ 	.short	0x0006
        /*00a2*/ 	.short	0x0240
        /*00a4*/ 	.byte	0x00, 0xf0, 0x01, 0x02


	//----- nvinfo : EIATTR_KPARAM_INFO
	.align		4
.L_36:
        /*00a8*/ 	.byte	0x04, 0x17
        /*00aa*/ 	.short	(.L_38 - .L_37)
.L_37:
        /*00ac*/ 	.word	0x00000000
        /*00b0*/ 	.short	0x0005
        /*00b2*/ 	.short	0x01c0
        /*00b4*/ 	.byte	0x00, 0xf0, 0x01, 0x02


	//----- nvinfo : EIATTR_KPARAM_INFO
	.align		4
.L_38:
        /*00b8*/ 	.byte	0x04, 0x17
        /*00ba*/ 	.short	(.L_40 - .L_39)
.L_39:
        /*00bc*/ 	.word	0x00000000
        /*00c0*/ 	.short	0x0004
        /*00c2*/ 	.short	0x0140
        /*00c4*/ 	.byte	0x00, 0xf0, 0x01, 0x02


	//----- nvinfo : EIATTR_KPARAM_INFO
	.align		4
.L_40:
        /*00c8*/ 	.byte	0x04, 0x17
        /*00ca*/ 	.short	(.L_42 - .L_41)
.L_41:
        /*00cc*/ 	.word	0x00000000
        /*00d0*/ 	.short	0x0003
        /*00d2*/ 	.short	0x00c0
        /*00d4*/ 	.byte	0x00, 0xf0, 0x01, 0x02


	//----- nvinfo : EIATTR_KPARAM_INFO
	.align		4
.L_42:
        /*00d8*/ 	.byte	0x04, 0x17
        /*00da*/ 	.short	(.L_44 - .L_43)
.L_43:
        /*00dc*/ 	.word	0x00000000
        /*00e0*/ 	.short	0x0002
        /*00e2*/ 	.short	0x0040
        /*00e4*/ 	.byte	0x00, 0xf0, 0x01, 0x02


	//----- nvinfo : EIATTR_KPARAM_INFO
	.align		4
.L_44:
        /*00e8*/ 	.byte	0x04, 0x17
        /*00ea*/ 	.short	(.L_46 - .L_45)
.L_45:
        /*00ec*/ 	.word	0x00000000
        /*00f0*/ 	.short	0x0001
        /*00f2*/ 	.short	0x000c
        /*00f4*/ 	.byte	0x00, 0xf0, 0x31, 0x00


	//----- nvinfo : EIATTR_KPARAM_INFO
	.align		4
.L_46:
        /*00f8*/ 	.byte	0x04, 0x17
        /*00fa*/ 	.short	(.L_48 - .L_47)
.L_47:
        /*00fc*/ 	.word	0x00000000
        /*0100*/ 	.short	0x0000
        /*0102*/ 	.short	0x0000
        /*0104*/ 	.byte	0x00, 0xf0, 0x31, 0x00


	//----- nvinfo : EIATTR_AT_ENTRY_FRAGMENTS
	.align		4
.L_48:
        /*0108*/ 	.byte	0x04, 0x4f
        /*010a*/ 	.short	(.L_50 - .L_49)


	//   ....[0]....
.L_49:
        /*010c*/ 	.word	0x00000004


	//----- nvinfo : EIATTR_RESERVED_SMEM_USED
	.align		4
.L_50:
        /*0110*/ 	.byte	0x01, 0x41
	.zero		2


	//----- nvinfo : EIATTR_SPARSE_MMA_MASK
	.align		4
        /*0114*/ 	.byte	0x03, 0x50
        /*0116*/ 	.short	0x0000


	//----- nvinfo : EIATTR_TCGEN05_1CTA_USED
	.align		4
        /*0118*/ 	.byte	0x01, 0x51
	.zero		2


	//----- nvinfo : EIATTR_MAXREG_COUNT
	.align		4
        /*011c*/ 	.byte	0x03, 0x1b
        /*011e*/ 	.short	0x00ff


	//----- nvinfo : EIATTR_NUM_BARRIERS
	.align		4
        /*0120*/ 	.byte	0x02, 0x4c
        /*0122*/ 	.byte	0x05
	.zero		1


	//----- nvinfo : EIATTR_INT_WARP_WIDE_INSTR_OFFSETS
	.align		4
        /*0124*/ 	.byte	0x04, 0x31
        /*0126*/ 	.short	(.L_52 - .L_51)


	//   ....[0]....
.L_51:
        /*0128*/ 	.word	0x00004690


	//   ....[1]....
        /*012c*/ 	.word	0x000046d0


	//----- nvinfo : EIATTR_COOP_GROUP_MASK_REGIDS
	.align		4
.L_52:
        /*0130*/ 	.byte	0x04, 0x29
        /*0132*/ 	.short	(.L_54 - .L_53)


	//   ....[0]....
.L_53:
        /*0134*/ 	.word	0xffffffff


	//   ....[1]....
        /*0138*/ 	.word	0xffffffff


	//   ....[2]....
        /*013c*/ 	.word	0xffffffff


	//   ....[3]....
        /*0140*/ 	.word	0xffffffff


	//   ....[4]....
        /*0144*/ 	.word	0xffffffff


	//   ....[5]....
        /*0148*/ 	.word	0xffffffff


	//   ....[6]....
        /*014c*/ 	.word	0xffffffff


	//   ....[7]....
        /*0150*/ 	.word	0xffffffff


	//   ....[8]....
        /*0154*/ 	.word	0xffffffff


	//----- nvinfo : EIATTR_COOP_GROUP_INSTR_OFFSETS
	.align		4
.L_54:
        /*0158*/ 	.byte	0x04, 0x28
        /*015a*/ 	.short	(.L_56 - .L_55)


	//   ....[0]....
.L_55:
        /*015c*/ 	.word	0x000000b0


	//   ....[1]....
        /*0160*/ 	.word	0x000009a0


	//   ....[2]....
        /*0164*/ 	.word	0x00000be0


	//   ....[3]....
        /*0168*/ 	.word	0x00000c40


	//   ....[4]....
        /*016c*/ 	.word	0x000025e0


	//   ....[5]....
        /*0170*/ 	.word	0x000028a0


	//   ....[6]....
        /*0174*/ 	.word	0x00004280


	//   ....[7]....
        /*0178*/ 	.word	0x00004530


	//   ....[8]....
        /*017c*/ 	.word	0x00004780


	//----- nvinfo : EIATTR_VRC_CTA_INIT_COUNT
	.align		4
.L_56:
        /*0180*/ 	.byte	0x02, 0x4a
        /*0182*/ 	.byte	0x80
	.zero		1


	//----- nvinfo : EIATTR_MBARRIER_INSTR_OFFSETS
	.align		4
        /*0184*/ 	.byte	0x04, 0x39
        /*0186*/ 	.short	(.L_58 - .L_57)


	//   ....[0]....
.L_57:
        /*0188*/ 	.word	0x00000330
        /*018c*/ 	.word	0x000000ff
        /*0190*/ 	.word	0x00000000
        /*0194*/ 	.short	0x0100
        /*0196*/ 	.byte	0x05
	.zero		1


	//   ....[1]....
        /*0198*/ 	.word	0x00000340
        /*019c*/ 	.word	0x000000ff
        /*01a0*/ 	.word	0x00000008
        /*01a4*/ 	.short	0x0100
        /*01a6*/ 	.byte	0x05
	.zero		1


	//   ....[2]....
        /*01a8*/ 	.word	0x00000350
        /*01ac*/ 	.word	0x000000ff
        /*01b0*/ 	.word	0x00000010
        /*01b4*/ 	.short	0x0100
        /*01b6*/ 	.byte	0x05
	.zero		1


	//   ....[3]....
        /*01b8*/ 	.word	0x00000360
        /*01bc*/ 	.word	0x000000ff
        /*01c0*/ 	.word	0x00000018
        /*01c4*/ 	.short	0x0100
        /*01c6*/ 	.byte	0x05
	.zero		1


	//   ....[4]....
        /*01c8*/ 	.word	0x00000370
        /*01cc*/ 	.word	0x000000ff
        /*01d0*/ 	.word	0x00000020
        /*01d4*/ 	.short	0x0100
        /*01d6*/ 	.byte	0x05
	.zero		1


	//   ....[5]....
        /*01d8*/ 	.word	0x00000380
        /*01dc*/ 	.word	0x000000ff
        /*01e0*/ 	.word	0x00000028
        /*01e4*/ 	.short	0x0100
        /*01e6*/ 	.byte	0x05
	.zero		1


	//   ....[6]....
        /*01e8*/ 	.word	0x00000390
        /*01ec*/ 	.word	0x000000ff
        /*01f0*/ 	.word	0x00000030
        /*01f4*/ 	.short	0x0100
        /*01f6*/ 	.byte	0x05
	.zero		1


	//   ....[7]....
        /*01f8*/ 	.word	0x000003a0
        /*01fc*/ 	.word	0x000000ff
        /*0200*/ 	.word	0x00000038
        /*0204*/ 	.short	0x0100
        /*0206*/ 	.byte	0x05
	.zero		1


	//   ....[8]....
        /*0208*/ 	.word	0x000003b0
        /*020c*/ 	.word	0x000000ff
        /*0210*/ 	.word	0x00000040
        /*0214*/ 	.short	0x0100
        /*0216*/ 	.byte	0x05
	.zero		1


	//   ....[9]....
        /*0218*/ 	.word	0x000003c0
        /*021c*/ 	.word	0x000000ff
        /*0220*/ 	.word	0x00000048
        /*0224*/ 	.short	0x0100
        /*0226*/ 	.byte	0x05
	.zero		1


	//   ....[10]....
        /*0228*/ 	.word	0x000004d0
        /*022c*/ 	.word	0x000000ff
        /*0230*/ 	.word	0x00000050
        /*0234*/ 	.short	0x0100
        /*0236*/ 	.byte	0x06
	.zero		1


	//   ....[11]....
        /*0238*/ 	.word	0x000004e0
        /*023c*/ 	.word	0x000000ff
        /*0240*/ 	.word	0x00000058
        /*0244*/ 	.short	0x0100
        /*0246*/ 	.byte	0x06
	.zero		1


	//   ....[12]....
        /*0248*/ 	.word	0x000004f0
        /*024c*/ 	.word	0x000000ff
        /*0250*/ 	.word	0x00000060
        /*0254*/ 	.short	0x0100
        /*0256*/ 	.byte	0x06
	.zero		1


	//   ....[13]....
        /*0258*/ 	.word	0x00000500
        /*025c*/ 	.word	0x000000ff
        /*0260*/ 	.word	0x00000068
        /*0264*/ 	.short	0x0100
        /*0266*/ 	.byte	0x06
	.zero		1


	//   ....[14]....
        /*0268*/ 	.word	0x00000610
        /*026c*/ 	.word	0x000000ff
        /*0270*/ 	.word	0x00000070
        /*0274*/ 	.short	0x0100
        /*0276*/ 	.byte	0x06
	.zero		1


	//   ....[15]....
        /*0278*/ 	.word	0x00000620
        /*027c*/ 	.word	0x000000ff
        /*0280*/ 	.word	0x00000078
        /*0284*/ 	.short	0x0100
        /*0286*/ 	.byte	0x06
	.zero		1


	//   ....[16]....
        /*0288*/ 	.word	0x00000630
        /*028c*/ 	.word	0x000000ff
        /*0290*/ 	.word	0x00000080
        /*0294*/ 	.short	0x0100
        /*0296*/ 	.byte	0x06
	.zero		1


	//   ....[17]....
        /*0298*/ 	.word	0x00000640
        /*029c*/ 	.word	0x000000ff
        /*02a0*/ 	.word	0x00000088
        /*02a4*/ 	.short	0x0100
        /*02a6*/ 	.byte	0x06
	.zero		1


	//   ....[18]....
        /*02a8*/ 	.word	0x00000ca0
        /*02ac*/ 	.word	0x0000000e
        /*02b0*/ 	.word	0x00000080
        /*02b4*/ 	.short	0x010a
        /*02b6*/ 	.byte	0xff
	.zero		1


	//   ....[19]....
        /*02b8*/ 	.word	0x00000d80
        /*02bc*/ 	.word	0x0000000e
        /*02c0*/ 	.word	0x00000070
        /*02c4*/ 	.short	0x0101
        /*02c6*/ 	.byte	0xff
	.zero		1


	//   ....[20]....
        /*02c8*/ 	.word	0x00000f90
        /*02cc*/ 	.word	0x00000002
        /*02d0*/ 	.word	0x00000080
        /*02d4*/ 	.short	0x010a
        /*02d6*/ 	.byte	0xff
	.zero		1


	//   ....[21]....
        /*02d8*/ 	.word	0x000010b0
        /*02dc*/ 	.word	0x00000002
        /*02e0*/ 	.word	0x00000070
        /*02e4*/ 	.short	0x0101
        /*02e6*/ 	.byte	0xff
	.zero		1


	//   ....[22]....
        /*02e8*/ 	.word	0x000010c0
        /*02ec*/ 	.word	0x00000008
        /*02f0*/ 	.word	0x00000080
        /*02f4*/ 	.short	0x010a
        /*02f6*/ 	.byte	0xff
	.zero		1


	//   ....[23]....
        /*02f8*/ 	.word	0x00001130
        /*02fc*/ 	.word	0x000000ff
        /*0300*/ 	.word	0x00000070
        /*0304*/ 	.short	0x010a
        /*0306*/ 	.byte	0x17
	.zero		1


	//   ....[24]....
        /*0308*/ 	.word	0x000011b0
        /*030c*/ 	.word	0x000000ff
        /*0310*/ 	.word	0x00000080
        /*0314*/ 	.short	0x0101
        /*0316*/ 	.byte	0x17
	.zero		1


	//   ....[25]....
        /*0318*/ 	.word	0x00001370
        /*031c*/ 	.word	0x000000ff
        /*0320*/ 	.word	0x00000028
        /*0324*/ 	.short	0x010a
        /*0326*/ 	.byte	0x05
	.zero		1


	//   ....[26]....
        /*0328*/ 	.word	0x000014b0
        /*032c*/ 	.word	0x000000ff
        /*0330*/ 	.word	0x00000028
        /*0334*/ 	.short	0x010a
        /*0336*/ 	.byte	0x05
	.zero		1


	//   ....[27]....
        /*0338*/ 	.word	0x00001600
        /*033c*/ 	.word	0x000000ff
        /*0340*/ 	.word	0x00000028
        /*0344*/ 	.short	0x010a
        /*0346*/ 	.byte	0x16
	.zero		1


	//   ....[28]....
        /*0348*/ 	.word	0x00001640
        /*034c*/ 	.word	0x00000003
        /*0350*/ 	.word	0x00000070
        /*0354*/ 	.short	0x010a
        /*0356*/ 	.byte	0xff
	.zero		1


	//   ....[29]....
        /*0358*/ 	.word	0x000016e0
        /*035c*/ 	.word	0x00000003
        /*0360*/ 	.word	0x00000080
        /*0364*/ 	.short	0x0101
        /*0366*/ 	.byte	0xff
	.zero		1


	//   ....[30]....
        /*0368*/ 	.word	0x00001890
        /*036c*/ 	.word	0x000000ff
        /*0370*/ 	.word	0x00000028
        /*0374*/ 	.short	0x010a
        /*0376*/ 	.byte	0x05
	.zero		1


	//   ....[31]....
        /*0378*/ 	.word	0x00001950
        /*037c*/ 	.word	0x000000ff
        /*0380*/ 	.word	0x00000070
        /*0384*/ 	.short	0x010a
        /*0386*/ 	.byte	0x0c
	.zero		1


	//   ....[32]....
        /*0388*/ 	.word	0x000019e0
        /*038c*/ 	.word	0x000000ff
        /*0390*/ 	.word	0x00000080
        /*0394*/ 	.short	0x0101
        /*0396*/ 	.byte	0x0c
	.zero		1


	//   ....[33]....
        /*0398*/ 	.word	0x00001e20
        /*039c*/ 	.word	0x000000ff
        /*03a0*/ 	.word	0x00000000
        /*03a4*/ 	.short	0x010a
        /*03a6*/ 	.byte	0x10
	.zero		1


	//   ....[34]....
        /*03a8*/ 	.word	0x00001e30
        /*03ac*/ 	.word	0x000000ff
        /*03b0*/ 	.word	0x00000060
        /*03b4*/ 	.short	0x010a
        /*03b6*/ 	.byte	0x12
	.zero		1


	//   ....[35]....
        /*03b8*/ 	.word	0x00001e50
        /*03bc*/ 	.word	0x000000ff
        /*03c0*/ 	.word	0x00000060
        /*03c4*/ 	.short	0x010a
        /*03c6*/ 	.byte	0x12
	.zero		1


	//   ....[36]....
        /*03c8*/ 	.word	0x00002120
        /*03cc*/ 	.word	0x000000ff
        /*03d0*/ 	.word	0x00000000
        /*03d4*/ 	.short	0x010a
        /*03d6*/ 	.byte	0x0d
	.zero		1


	//   ....[37]....
        /*03d8*/ 	.word	0x000022d0
        /*03dc*/ 	.word	0x000000ff
        /*03e0*/ 	.word	0x00000000
        /*03e4*/ 	.short	0x010a
        /*03e6*/ 	.byte	0x10
	.zero		1


	//   ....[38]....
        /*03e8*/ 	.word	0x000023c0
        /*03ec*/ 	.word	0x000000ff
        /*03f0*/ 	.word	0x00000060
        /*03f4*/ 	.short	0x010a
        /*03f6*/ 	.byte	0x10
	.zero		1


	//   ....[39]....
        /*03f8*/ 	.word	0x000023d0
        /*03fc*/ 	.word	0x00000000
        /*0400*/ 	.word	0x00000070
        /*0404*/ 	.short	0x010a
        /*0406*/ 	.byte	0xff
	.zero		1


	//   ....[40]....
        /*0408*/ 	.word	0x00002470
        /*040c*/ 	.word	0x00000000
        /*0410*/ 	.word	0x00000080
        /*0414*/ 	.short	0x0101
        /*0416*/ 	.byte	0xff
	.zero		1


	//   ....[41]....
        /*0418*/ 	.word	0x00002580
        /*041c*/ 	.word	0x00000000
        /*0420*/ 	.word	0x00000060
        /*0424*/ 	.short	0x010a
        /*0426*/ 	.byte	0xff
	.zero		1


	//   ....[42]....
        /*0428*/ 	.word	0x00002910
        /*042c*/ 	.word	0x00000057
        /*0430*/ 	.word	0x00000070
        /*0434*/ 	.short	0x010a
        /*0436*/ 	.byte	0xff
	.zero		1


	//   ....[43]....
        /*0438*/ 	.word	0x00002970
        /*043c*/ 	.word	0x00000057
        /*0440*/ 	.word	0x00000080
        /*0444*/ 	.short	0x0101
        /*0446*/ 	.byte	0xff
	.zero		1


	//   ....[44]....
        /*0448*/ 	.word	0x00002db0
        /*044c*/ 	.word	0x0000007e
        /*0450*/ 	.word	0x00000050
        /*0454*/ 	.short	0x010a
        /*0456*/ 	.byte	0xff
	.zero		1


	//   ....[45]....
        /*0458*/ 	.word	0x00004230
        /*045c*/ 	.word	0x0000007e
        /*0460*/ 	.word	0x00000060
        /*0464*/ 	.short	0x0101
        /*0466*/ 	.byte	0xff
	.zero		1


	//   ....[46]....
        /*0468*/ 	.word	0x00004240
        /*046c*/ 	.word	0x00000003
        /*0470*/ 	.word	0x00000070
        /*0474*/ 	.short	0x010a
        /*0476*/ 	.byte	0xff
	.zero		1


	//   ....[47]....
        /*0478*/ 	.word	0x00004300
        /*047c*/ 	.word	0x00000003
        /*0480*/ 	.word	0x00000080
        /*0484*/ 	.short	0x0101
        /*0486*/ 	.byte	0xff
	.zero		1


	//   ....[48]....
        /*0488*/ 	.word	0x000047d0
        /*048c*/ 	.word	0x0000000e
        /*0490*/ 	.word	0x00000080
        /*0494*/ 	.short	0x010a
        /*0496*/ 	.byte	0xff
	.zero		1


	//   ....[49]....
        /*0498*/ 	.word	0x00004830
        /*049c*/ 	.word	0x00000002
        /*04a0*/ 	.word	0x00000080
        /*04a4*/ 	.short	0x010a
        /*04a6*/ 	.byte	0xff
	.zero		1


	//   ....[50]....
        /*04a8*/ 	.word	0x00004890
        /*04ac*/ 	.word	0x00000008
        /*04b0*/ 	.word	0x00000080
        /*04b4*/ 	.short	0x010a
        /*04b6*/ 	.byte	0xff
	.zero		1


	//   ....[51]....
        /*04b8*/ 	.word	0x000048f0
        /*04bc*/ 	.word	0x00000000
        /*04c0*/ 	.word	0x00000070
        /*04c4*/ 	.short	0x010a
        /*04c6*/ 	.byte	0xff
	.zero		1


	//   ....[52]....
        /*04c8*/ 	.word	0x00004970
        /*04cc*/ 	.word	0x00000000
        /*04d0*/ 	.word	0x00000028
        /*04d4*/ 	.short	0x010a
        /*04d6*/ 	.byte	0xff
	.zero		1


	//   ....[53]....
        /*04d8*/ 	.word	0x000049d0
        /*04dc*/ 	.word	0x00000003
        /*04e0*/ 	.word	0x00000070
        /*04e4*/ 	.short	0x010a
        /*04e6*/ 	.byte	0xff
	.zero		1


	//   ....[54]....
        /*04e8*/ 	.word	0x00004a50
        /*04ec*/ 	.word	0x00000000
        /*04f0*/ 	.word	0x00000028
        /*04f4*/ 	.short	0x010a
        /*04f6*/ 	.byte	0xff
	.zero		1


	//   ....[55]....
        /*04f8*/ 	.word	0x00004ab0
        /*04fc*/ 	.word	0x00000002
        /*0500*/ 	.word	0x00000070
        /*0504*/ 	.short	0x010a
        /*0506*/ 	.byte	0xff
	.zero		1


	//   ....[56]....
        /*0508*/ 	.word	0x00004b20
        /*050c*/ 	.word	0x00000000
        /*0510*/ 	.word	0x00000060
        /*0514*/ 	.short	0x010a
        /*0516*/ 	.byte	0xff
	.zero		1


	//   ....[57]....
        /*0518*/ 	.word	0x00004ba0
        /*051c*/ 	.word	0x00000000
        /*0520*/ 	.word	0x00000000
        /*0524*/ 	.short	0x010a
        /*0526*/ 	.byte	0xff
	.zero		1


	//   ....[58]....
        /*0528*/ 	.word	0x00004c00
        /*052c*/ 	.word	0x00000000
        /*0530*/ 	.word	0x00000070
        /*0534*/ 	.short	0x010a
        /*0536*/ 	.byte	0xff
	.zero		1


	//   ....[59]....
        /*0538*/ 	.word	0x00004c60
        /*053c*/ 	.word	0x00000000
        /*0540*/ 	.word	0x00000060
        /*0544*/ 	.short	0x010a
        /*0546*/ 	.byte	0xff
	.zero		1


	//   ....[60]....
        /*0548*/ 	.word	0x00004cb0
        /*054c*/ 	.word	0x00000057
        /*0550*/ 	.word	0x00000070
        /*0554*/ 	.short	0x010a
        /*0556*/ 	.byte	0xff
	.zero		1


	//   ....[61]....
        /*0558*/ 	.word	0x00004d10
        /*055c*/ 	.word	0x0000007e
        /*0560*/ 	.word	0x00000050
        /*0564*/ 	.short	0x010a
        /*0566*/ 	.byte	0xff
	.zero		1


	//   ....[62]....
        /*0568*/ 	.word	0x00004d80
        /*056c*/ 	.word	0x00000003
        /*0570*/ 	.word	0x00000070
        /*0574*/ 	.short	0x010a
        /*0576*/ 	.byte	0xff
	.zero		1


	//----- nvinfo : EIATTR_NUM_MBARRIERS
	.align		4
.L_58:
        /*0578*/ 	.byte	0x03, 0x38
        /*057a*/ 	.short	0x0012


	//----- nvinfo : EIATTR_EXIT_INSTR_OFFSETS
	.align		4
        /*057c*/ 	.byte	0x04, 0x1c
        /*057e*/ 	.short	(.L_60 - .L_59)


	//   ....[0]....
.L_59:
        /*0580*/ 	.word	0x000025b0


	//   ....[1]....
        /*0584*/ 	.word	0x000047b0


	//----- nvinfo : EIATTR_MAX_THREADS
	.align		4
.L_60:
        /*0588*/ 	.byte	0x04, 0x05
        /*058a*/ 	.short	(.L_62 - .L_61)
.L_61:
        /*058c*/ 	.word	0x000000e0
        /*0590*/ 	.word	0x00000001
        /*0594*/ 	.word	0x00000001


	//----- nvinfo : EIATTR_CRS_STACK_SIZE
	.align		4
.L_62:
        /*0598*/ 	.byte	0x04, 0x1e
        /*059a*/ 	.short	(.L_64 - .L_63)
.L_63:
        /*059c*/ 	.word	0x00000000


	//----- nvinfo : EIATTR_CBANK_PARAM_SIZE
	.align		4
.L_64:
        /*05a0*/ 	.byte	0x03, 0x19
        /*05a2*/ 	.short	0x0404


	//----- nvinfo : EIATTR_PARAM_CBANK
	.align		4
        /*05a4*/ 	.byte	0x04, 0x0a
        /*05a6*/ 	.short	(.L_66 - .L_65)
	.align		4
.L_65:
        /*05a8*/ 	.word	index@(.nv.constant0.kernel_cutlass_kernel_cudnngrouped_gemmgrouped_gemm_swiglugrouped_gemm_swiglu_quantBlockScaledContiguousGroupedGemmKernel_object_at__TiledMMA_ThrLayoutVMNK11110000_PermutationMNK____MMAAt_0)
        /*05ac*/ 	.short	0x0380
        /*05ae*/ 	.short	0x0404


	//----- nvinfo : EIATTR_SW_WAR
	.align		4
.L_66:
        /*05b0*/ 	.byte	0x04, 0x36
        /*05b2*/ 	.short	(.L_68 - .L_67)
.L_67:
        /*05b4*/ 	.word	0x00000008
.L_68:


//--------------------- .nv.compat                --------------------------
	.section	.nv.compat,"",@"SHT_CUDA_COMPAT_INFO"
	.align	4
        /*0000*/ 	.byte	0x02, 0x02, 0x02, 0x00, 0x02, 0x05, 0x05, 0x00, 0x02, 0x03, 0x01, 0x00, 0x02, 0x06, 0x01, 0x00


//--------------------- .nv.callgraph             --------------------------
	.section	.nv.callgraph,"",@"SHT_CUDA_CALLGRAPH"
	.align	4
	.sectionentsize	8
	.align		4
        /*0000*/ 	.word	0x00000000
	.align		4
        /*0004*/ 	.word	0xffffffff
	.align		4
        /*0008*/ 	.word	0x00000000
	.align		4
        /*000c*/ 	.word	0xfffffffe
	.align		4
        /*0010*/ 	.word	0x00000000
	.align		4
        /*0014*/ 	.word	0xfffffffd
	.align		4
        /*0018*/ 	.word	0x00000000
	.align		4
        /*001c*/ 	.word	0xfffffffc


//--------------------- .text.kernel_cutlass_kernel_cudnngrouped_gemmgrouped_gemm_swiglugrouped_gemm_swiglu_quantBlockScaledContiguousGroupedGemmKernel_object_at__TiledMMA_ThrLayoutVMNK11110000_PermutationMNK____MMAAt_0 --------------------------
	.section	.text.kernel_cutlass_kernel_cudnngrouped_gemmgrouped_gemm_swiglugrouped_gemm_swiglu_quantBlockScaledContiguousGroupedGemmKernel_object_at__TiledMMA_ThrLayoutVMNK11110000_PermutationMNK____MMAAt_0,"ax",@progbits
	.align	128
        .global         kernel_cutlass_kernel_cudnngrouped_gemmgrouped_gemm_swiglugrouped_gemm_swiglu_quantBlockScaledContiguousGroupedGemmKernel_object_at__TiledMMA_ThrLayoutVMNK11110000_PermutationMNK____MMAAt_0
        .type           kernel_cutlass_kernel_cudnngrouped_gemmgrouped_gemm_swiglugrouped_gemm_swiglu_quantBlockScaledContiguousGroupedGemmKernel_object_at__TiledMMA_ThrLayoutVMNK11110000_PermutationMNK____MMAAt_0,@function
        .size           kernel_cutlass_kernel_cudnngrouped_gemmgrouped_gemm_swiglugrouped_gemm_swiglu_quantBlockScaledContiguousGroupedGemmKernel_object_at__TiledMMA_ThrLayoutVMNK11110000_PermutationMNK____MMAAt_0,(.L_x_83 - kernel_cutlass_kernel_cudnngrouped_gemmgrouped_gemm_swiglugrouped_gemm_swiglu_quantBlockScaledContiguousGroupedGemmKernel_object_at__TiledMMA_ThrLayoutVMNK11110000_PermutationMNK____MMAAt_0)
        .other          kernel_cutlass_kernel_cudnngrouped_gemmgrouped_gemm_swiglugrouped_gemm_swiglu_quantBlockScaledContiguousGroupedGemmKernel_object_at__TiledMMA_ThrLayoutVMNK11110000_PermutationMNK____MMAAt_0,@"STO_CUDA_ENTRY STV_DEFAULT"
kernel_cutlass_kernel_cudnngrouped_gemmgrouped_gemm_swiglugrouped_gemm_swiglu_quantBlockScaledContiguousGroupedGemmKernel_object_at__TiledMMA_ThrLayoutVMNK11110000_PermutationMNK____MMAAt_0:
.text.kernel_cutlass_kernel_cudnngrouped_gemmgrouped_gemm_swiglugrouped_gemm_swiglu_quantBlockScaledContiguousGroupedGemmKernel_object_at__TiledMMA_ThrLayoutVMNK11110000_PermutationMNK____MMAAt_0:
[----:B------:R-:W1:Y:S01]  /*0000*/  LDC R1, c[0x0][0x37c] ;  /* 0x0000df00ff017b82 */ /* 0x000e620000000800 */
[----:B------:R-:W2:Y:S01]  /*0010*/  S2R R3, SR_TID.Y ;  /* 0x0000000000037919 */ /* 0x000ea20000002200 */
[----:B------:R-:W3:Y:S01]  /*0020*/  LDCU UR5, c[0x0][0x360] ;  /* 0x00006c00ff0577ac */ /* 0x000ee20008000800 */
[----:B------:R-:W2:Y:S01]  /*0030*/  S2R R0, SR_TID.Z ;  /* 0x0000000000007919 */ /* 0x000ea20000002300 */
[----:B------:R-:W2:Y:S01]  /*0040*/  LDCU UR4, c[0x0][0x364] ;  /* 0x00006c80ff0477ac */ /* 0x000ea20008000800 */
[----:B------:R-:W3:Y:S01]  /*0050*/  S2R R104, SR_TID.X ;  /* 0x0000000000687919 */ /* 0x000ee20000002100 */
[----:B--2---:R-:W-:Y:S01]  /*0060*/  IMAD R3, R0, UR4, R3 ;  /* 0x0000000400037c24 */ /* 0x004fe2000f8e0203 */
[----:B------:R-:W2:Y:S03]  /*0070*/  LDCU.U8 UR4, c[0x0][0x381] ;  /* 0x00007020ff0477ac */ /* 0x000ea60008000000 */
[----:B---3--:R-:W-:Y:S01]  /*0080*/  IMAD R124, R3, UR5, R104 ;  /* 0x00000005037c7c24 */ /* 0x008fe2000f8e0268 */
[----:B------:R-:W3:Y:S04]  /*0090*/  LDCU.U8 UR5, c[0x0][0x382] ;  /* 0x00007040ff0577ac */ /* 0x000ee80008000000 */
[----:B------:R-:W-:-:S06]  /*00a0*/  SHF.R.U32.HI R124, RZ, 0x5, R124 ;  /* 0x00000005ff7c7819 */ /* 0x000fcc000001167c */
[----:B------:R-:W4:Y:S01]  /*00b0*/  SHFL.IDX PT, R124, R124, RZ, 0x1f ;  /* 0x00001fff7c7c7589 */ /* 0x000f2200000e0000 */
[----:B--2---:R-:W-:Y:S02]  /*00c0*/  ULOP3.LUT UR4, UR4, 0x1, URZ, 0xc0, !UPT ;  /* 0x0000000104047892 */ /* 0x004fe4000f8ec0ff */
[----:B---3--:R-:W-:Y:S02]  /*00d0*/  ULOP3.LUT UR5, UR5, 0x1, URZ, 0xc0, !UPT ;  /* 0x0000000105057892 */ /* 0x008fe4000f8ec0ff */
[----:B------:R-:W-:Y:S02]  /*00e0*/  UISETP.NE.U32.AND UP5, UPT, UR4, 0x1, UPT ;  /* 0x000000010400788c */ /* 0x000fe4000bfa5070 */
[----:B------:R-:W-:Y:S01]  /*00f0*/  UISETP.NE.U32.AND UP6, UPT, UR5, 0x1, UPT ;  /* 0x000000010500788c */ /* 0x000fe2000bfc5070 */
[----:B----4-:R-:W-:-:S13]  /*0100*/  ISETP.NE.AND P0, PT, R124, 0x5, PT ;  /* 0x000000057c00780c */ /* 0x010fda0003f05270 */
[----:B-1----:R-:W-:Y:S05]  /*0110*/  @P0 BRA `(.L_x_0) ;  /* 0x0000000000540947 */ /* 0x002fea0003800000 */
[----:B------:R-:W1:Y:S02]  /*0120*/  LDCU.64 UR4, c[0x0][0x348] ;  /* 0x00006900ff0477ac */ /* 0x000e640008000a00 */
[----:B-1----:R-:W-:Y:S02]  /*0130*/  UIADD3 UR14, UP0, UPT, UR4, 0x40, URZ ;  /* 0x00000040040e7890 */ /* 0x002fe4000ff1e0ff */
[----:B------:R-:W-:Y:S02]  /*0140*/  UIADD3 UR12, UP4, UPT, UR4, 0xc0, URZ ;  /* 0x000000c0040c7890 */ /* 0x000fe4000ff9e0ff */
[----:B------:R-:W-:Y:S02]  /*0150*/  UIADD3 UR10, UP3, UPT, UR4, 0x140, URZ ;  /* 0x00000140040a7890 */ /* 0x000fe4000ff7e0ff */
[----:B------:R-:W-:Y:S02]  /*0160*/  UIADD3 UR8, UP2, UPT, UR4, 0x1c0, URZ ;  /* 0x000001c004087890 */ /* 0x000fe4000ff5e0ff */
[----:B------:R-:W-:-:S02]  /*0170*/  UIADD3 UR6, UP1, UPT, UR4, 0x240, URZ ;  /* 0x0000024004067890 */ /* 0x000fc4000ff3e0ff */
[----:B------:R-:W-:Y:S02]  /*0180*/  UIADD3.X UR15, UPT, UPT, URZ, UR5, URZ, UP0, !UPT ;  /* 0x00000005ff0f7290 */ /* 0x000fe400087fe4ff */
[----:B------:R-:W-:Y:S02]  /*0190*/  UIADD3 UR4, UP0, UPT, UR4, 0x2c0, URZ ;  /* 0x000002c004047890 */ /* 0x000fe4000ff1e0ff */
[----:B------:R-:W-:Y:S02]  /*01a0*/  UIADD3.X UR13, UPT, UPT, URZ, UR5, URZ, UP4, !UPT ;  /* 0x00000005ff0d7290 */ /* 0x000fe4000a7fe4ff */
[----:B------:R-:W-:Y:S02]  /*01b0*/  UIADD3.X UR11, UPT, UPT, URZ, UR5, URZ, UP3, !UPT ;  /* 0x00000005ff0b7290 */ /* 0x000fe40009ffe4ff */
[----:B------:R-:W-:Y:S01]  /*01c0*/  UIADD3.X UR9, UPT, UPT, URZ, UR5, URZ, UP2, !UPT ;  /* 0x00000005ff097290 */ /* 0x000fe200097fe4ff */
[----:B------:R1:W-:Y:S01]  /*01d0*/  UTMACCTL.PF [UR14] ;  /* 0x000000000e0079b9 */ /* 0x0003e20008040000 */
[----:B------:R-:W-:-:S03]  /*01e0*/  UIADD3.X UR7, UPT, UPT, URZ, UR5, URZ, UP1, !UPT ;  /* 0x00000005ff077290 */ /* 0x000fc60008ffe4ff */
[----:B------:R1:W-:Y:S01]  /*01f0*/  UTMACCTL.PF [UR12] ;  /* 0x000000000c0079b9 */ /* 0x0003e20008040000 */
[----:B------:R-:W-:Y:S01]  /*0200*/  UIADD3.X UR5, UPT, UPT, URZ, UR5, URZ, UP0, !UPT ;  /* 0x00000005ff057290 */ /* 0x000fe200087fe4ff */
[----:B------:R1:W-:Y:S02]  /*0210*/  UTMACCTL.PF [UR10] ;  /* 0x000000000a0079b9 */ /* 0x0003e40008040000 */
[----:B------:R1:W-:Y:S02]  /*0220*/  UTMACCTL.PF [UR8] ;  /* 0x00000000080079b9 */ /* 0x0003e40008040000 */
[----:B------:R1:W-:Y:S04]  /*0230*/  UTMACCTL.PF [UR6] ;  /* 0x00000000060079b9 */ /* 0x0003e80008040000 */
[----:B------:R1:W-:Y:S01]  /*0240*/  UTMACCTL.PF [UR4] ;  /* 0x00000000040079b9 */ /* 0x0003e20008040000 */
[----:B------:R-:W-:Y:S01]  /*0250*/  UPLOP3.LUT UP4, UPT, UPT, UPT, UPT, 0x40, 0x4 ;  /* 0x000000000004789c */ /* 0x000fe20003f8e870 */
[----:B-1----:R-:W-:Y:S10]  /*0260*/  BRA `(.L_x_1) ;  /* 0x00000000005c7947 */ /* 0x002ff40003800000 */
.L_x_0:
[----:B------:R-:W-:Y:S01]  /*0270*/  ISETP.NE.AND P0, PT, R124, RZ, PT ;  /* 0x000000ff7c00720c */ /* 0x000fe20003f05270 */
[----:B------:R-:W-:-:S12]  /*0280*/  UPLOP3.LUT UP4, UPT, UPT, UPT, UPT, 0x40, 0x4 ;  /* 0x000000000004789c */ /* 0x000fd80003f8e870 */
[----:B------:R-:W-:Y:S05]  /*0290*/  @P0 BRA `(.L_x_1) ;  /* 0x0000000000500947 */ /* 0x000fea0003800000 */
[----:B------:R-:W1:Y:S01]  /*02a0*/  S2UR UR5, SR_CgaCtaId ;  /* 0x00000000000579c3 */ /* 0x000e620000008800 */
[----:B------:R-:W-:Y:S01]  /*02b0*/  UMOV UR6, 0x400 ;  /* 0x0000040000067882 */ /* 0x000fe20000000000 */
[----:B------:R-:W-:Y:S01]  /*02c0*/  UMOV UR4, 0x1 ;  /* 0x0000000100047882 */ /* 0x000fe20000000000 */
[----:B------:R-:W-:Y:S02]  /*02d0*/  UPLOP3.LUT UP4, UPT, UPT, UPT, UPT, 0x80, 0x8 ;  /* 0x000000000008789c */ /* 0x000fe40003f8f070 */
[----:B-1----:R-:W-:Y:S02]  /*02e0*/  ULEA UR5, UR5, UR6, 0x18 ;  /* 0x0000000605057291 */ /* 0x002fe4000f8ec0ff */
[----:B------:R-:W-:-:S04]  /*02f0*/  UIADD3 UR6, UPT, UPT, -UR4, 0x100000, URZ ;  /* 0x0010000004067890 */ /* 0x000fc8000fffe1ff */
[----:B------:R-:W-:Y:S02]  /*0300*/  USHF.L.U32 UR7, UR6, 0xb, URZ ;  /* 0x0000000b06077899 */ /* 0x000fe400080006ff */
[----:B------:R-:W-:Y:S01]  /*0310*/  USHF.L.U32 UR6, UR6, 0x1, URZ ;  /* 0x0000000106067899 */ /* 0x000fe200080006ff */
[----:B------:R-:W1:Y:S11]  /*0320*/  FENCE.VIEW.ASYNC.S ;  /* 0x00000000000073c6 */ /* 0x000e760000000000 */
[----:B-1----:R1:W2:Y:S01]  /*0330*/  SYNCS.EXCH.64 URZ, [UR5], UR6 ;  /* 0x0000000605ff75b2 */ /* 0x0022a20008000100 */
[----:B------:R1:W3:Y:S01]  /*0340*/  SYNCS.EXCH.64 URZ, [UR5+0x8], UR6 ;  /* 0x0000080605ff75b2 */ /* 0x0002e20008000100 */
[----:B------:R1:W4:Y:S01]  /*0350*/  SYNCS.EXCH.64 URZ, [UR5+0x10], UR6 ;  /* 0x0000100605ff75b2 */ /* 0x0003220008000100 */
[----:B------:R1:W1:Y:S01]  /*0360*/  SYNCS.EXCH.64 URZ, [UR5+0x18], UR6 ;  /* 0x0000180605ff75b2 */ /* 0x0002620008000100 */
[----:B------:R1:W1:Y:S01]  /*0370*/  SYNCS.EXCH.64 URZ, [UR5+0x20], UR6 ;  /* 0x0000200605ff75b2 */ /* 0x0002620008000100 */
[----:B------:R1:W1:Y:S01]  /*0380*/  SYNCS.EXCH.64 URZ, [UR5+0x28], UR6 ;  /* 0x0000280605ff75b2 */ /* 0x0002620008000100 */
[----:B------:R1:W1:Y:S01]  /*0390*/  SYNCS.EXCH.64 URZ, [UR5+0x30], UR6 ;  /* 0x0000300605ff75b2 */ /* 0x0002620008000100 */
[----:B------:R1:W1:Y:S01]  /*03a0*/  SYNCS.EXCH.64 URZ, [UR5+0x38], UR6 ;  /* 0x0000380605ff75b2 */ /* 0x0002620008000100 */
[----:B------:R1:W1:Y:S01]  /*03b0*/  SYNCS.EXCH.64 URZ, [UR5+0x40], UR6 ;  /* 0x0000400605ff75b2 */ /* 0x0002620008000100 */
[----:B------:R1:W1:Y:S01]  /*03c0*/  SYNCS.EXCH.64 URZ, [UR5+0x48], UR6 ;  /* 0x0000480605ff75b2 */ /* 0x0002620008000100 */
[----:B------:R-:W-:Y:S01]  /*03d0*/  NOP ;  /* 0x0000000000007918 */ /* 0x000fe20000000000 */
.L_x_1:
[----:B------:R-:W-:Y:S01]  /*03e0*/  NOP ;  /* 0x0000000000007918 */ /* 0x000fe20000000000 */
[----:B-1234-:R-:W-:Y:S06]  /*03f0*/  BAR.SYNC.DEFER_BLOCKING 0x0 ;  /* 0x0000000000007b1d */ /* 0x01efec0000010000 */
[----:B------:R-:W-:Y:S05]  /*0400*/  BRA.U !UP4, `(.L_x_2) ;  /* 0x000000010c447547 */ /* 0x000fea000b800000 */
[----:B------:R-:W1:Y:S01]  /*0410*/  S2UR UR6, SR_CgaCtaId ;  /* 0x00000000000679c3 */ /* 0x000e620000008800 */
[----:B------:R-:W-:Y:S01]  /*0420*/  UMOV UR7, 0x400 ;  /* 0x0000040000077882 */ /* 0x000fe20000000000 */
[----:B------:R-:W-:Y:S01]  /*0430*/  UMOV UR5, 0x1 ;  /* 0x0000000100057882 */ /* 0x000fe20000000000 */
[----:B------:R-:W-:Y:S01]  /*0440*/  UMOV UR4, 0x4 ;  /* 0x0000000400047882 */ /* 0x000fe20000000000 */
[----:B------:R-:W-:-:S04]  /*0450*/  UIADD3 UR8, UPT, UPT, -UR5, 0x100000, URZ ;  /* 0x0010000005087890 */ /* 0x000fc8000fffe1ff */
[----:B------:R-:W-:Y:S02]  /*0460*/  USHF.L.U32 UR9, UR8, 0xb, URZ ;  /* 0x0000000b08097899 */ /* 0x000fe400080006ff */
[----:B------:R-:W-:Y:S02]  /*0470*/  USHF.L.U32 UR8, UR8, 0x1, URZ ;  /* 0x0000000108087899 */ /* 0x000fe400080006ff */
[----:B------:R-:W-:-:S04]  /*0480*/  UIADD3 UR4, UPT, UPT, -UR4, 0x100000, URZ ;  /* 0x0010000004047890 */ /* 0x000fc8000fffe1ff */
[----:B------:R-:W-:Y:S02]  /*0490*/  USHF.L.U32 UR5, UR4, 0xb, URZ ;  /* 0x0000000b04057899 */ /* 0x000fe400080006ff */
[----:B------:R-:W-:Y:S02]  /*04a0*/  USHF.L.U32 UR4, UR4, 0x1, URZ ;  /* 0x0000000104047899 */ /* 0x000fe400080006ff */
[----:B-1----:R-:W-:Y:S01]  /*04b0*/  ULEA UR6, UR6, UR7, 0x18 ;  /* 0x0000000706067291 */ /* 0x002fe2000f8ec0ff */
[----:B------:R-:W1:Y:S11]  /*04c0*/  FENCE.VIEW.ASYNC.S ;  /* 0x00000000000073c6 */ /* 0x000e760000000000 */
[----:B-1----:R1:W2:Y:S01]  /*04d0*/  SYNCS.EXCH.64 URZ, [UR6+0x50], UR8 ;  /* 0x0000500806ff75b2 */ /* 0x0022a20008000100 */
[----:B------:R1:W3:Y:S01]  /*04e0*/  SYNCS.EXCH.64 URZ, [UR6+0x58], UR8 ;  /* 0x0000580806ff75b2 */ /* 0x0002e20008000100 */
[----:B------:R1:W4:Y:S01]  /*04f0*/  SYNCS.EXCH.64 URZ, [UR6+0x60], UR4 ;  /* 0x0000600406ff75b2 */ /* 0x0003220008000100 */
[----:B------:R1:W1:Y:S01]  /*0500*/  SYNCS.EXCH.64 URZ, [UR6+0x68], UR4 ;  /* 0x0000680406ff75b2 */ /* 0x0002620008000100 */
[----:B------:R-:W-:Y:S01]  /*0510*/  NOP ;  /* 0x0000000000007918 */ /* 0x000fe20000000000 */
.L_x_2:
        /* <DEDUP_REMOVED lines=20> */
.L_x_3:
[----:B------:R-:W-:Y:S01]  /*0660*/  NOP ;  /* 0x0000000000007918 */ /* 0x000fe20000000000 */
[----:B-1234-:R-:W-:Y:S08]  /*0670*/  BAR.SYNC.DEFER_BLOCKING 0x0 ;  /* 0x0000000000007b1d */ /* 0x01eff00000010000 */
[----:B------:R-:W-:Y:S01]  /*0680*/  BAR.SYNC.DEFER_BLOCKING 0x1, 0xe0 ;  /* 0x0043800000007b1d */ /* 0x000fe20000010000 */
[----:B------:R-:W-:-:S05]  /*0690*/  ISETP.NE.AND P0, PT, R124, 0x6, PT ;  /* 0x000000067c00780c */ /* 0x000fca0003f05270 */
[----:B------:R-:W1:Y:S08]  /*06a0*/  LDCU.64 UR14, c[0x0][0x358] ;  /* 0x00006b00ff0e77ac */ /* 0x000e700008000a00 */
[----:B------:R-:W-:Y:S05]  /*06b0*/  @P0 BRA `(.L_x_4) ;  /* 0x0000000800880947 */ /* 0x000fea0003800000 */
[----:B------:R-:W-:Y:S01]  /*06c0*/  LOP3.LUT R0, R104, 0x1f, RZ, 0xc0, !PT ;  /* 0x0000001f68007812 */ /* 0x000fe200078ec0ff */
[----:B------:R-:W-:Y:S01]  /*06d0*/  IMAD.MOV.U32 R18, RZ, RZ, 0x7fffffff ;  /* 0x7fffffffff127424 */ /* 0x000fe200078e00ff */
[----:B------:R-:W2:Y:S01]  /*06e0*/  S2UR UR9, SR_CTAID.Z ;  /* 0x00000000000979c3 */ /* 0x000ea20000002700 */
[----:B------:R-:W2:Y:S01]  /*06f0*/  LDCU.64 UR6, c[0x0][0x760] ;  /* 0x0000ec00ff0677ac */ /* 0x000ea20008000a00 */
[C---:B------:R-:W-:Y:S01]  /*0700*/  ISETP.GT.U32.AND P0, PT, R0.reuse, 0x7, PT ;  /* 0x000000070000780c */ /* 0x040fe20003f04070 */
[----:B------:R-:W3:Y:S01]  /*0710*/  LDCU.U8 UR8, c[0x0][0x768] ;  /* 0x0000ed00ff0877ac */ /* 0x000ee20008000000 */
[----:B------:R-:W4:Y:S01]  /*0720*/  LDCU.U8 UR10, c[0x0][0x769] ;  /* 0x0000ed20ff0a77ac */ /* 0x000f220008000000 */
[----:B------:R-:W5:Y:S10]  /*0730*/  LDCU.U8 UR13, c[0x0][0x781] ;  /* 0x0000f020ff0d77ac */ /* 0x000f740008000000 */
[----:B------:R-:W1:Y:S01]  /*0740*/  @!P0 LDC.64 R2, c[0x0][0x748] ;  /* 0x0001d200ff028b82 */ /* 0x000e620000000a00 */
[----:B------:R-:W1:Y:S02]  /*0750*/  LDCU UR20, c[0x0][0x770] ;  /* 0x0000ee00ff1477ac */ /* 0x000e640008000800 */
[----:B-1----:R-:W-:-:S05]  /*0760*/  @!P0 IMAD.WIDE.U32 R2, R0, 0x4, R2 ;  /* 0x0000000400028825 */ /* 0x002fca00078e0002 */
[----:B------:R-:W5:Y:S01]  /*0770*/  @!P0 LDG.E R18, desc[UR14][R2.64] ;  /* 0x0000000e02128981 */ /* 0x000f62000c1e1900 */
[----:B--2---:R-:W-:Y:S01]  /*0780*/  UIMAD.WIDE.U32 UR4, UR9, UR7, URZ ;  /* 0x00000007090472a5 */ /* 0x004fe2000f8e00ff */
[----:B------:R-:W-:Y:S01]  /*0790*/  HFMA2 R0, -RZ, RZ, 0, 5.9604644775390625e-08 ;  /* 0x00000001ff007431 */ /* 0x000fe200000001ff */
[----:B------:R-:W-:Y:S01]  /*07a0*/  UISETP.GT.U32.AND UP0, UPT, UR9, 0x3ff, UPT ;  /* 0x000003ff0900788c */ /* 0x000fe2000bf04070 */
[----:B------:R-:W-:-:S04]  /*07b0*/  IMAD.MOV.U32 R10, RZ, RZ, RZ ;  /* 0x000000ffff0a7224 */ /* 0x000fc800078e00ff */
[----:B------:R-:W-:Y:S02]  /*07c0*/  UMOV UR11, UR5 ;  /* 0x00000005000b7c82 */ /* 0x000fe40008000000 */
[----:B------:R-:W-:Y:S02]  /*07d0*/  UIADD3 UR7, UPT, UPT, -UR11, UR9, URZ ;  /* 0x000000090b077290 */ /* 0x000fe4000fffe1ff */
[----:B------:R-:W1:Y:S02]  /*07e0*/  LDCU.64 UR4, c[0x0][0x778] ;  /* 0x0000ef00ff0477ac */ /* 0x000e640008000a00 */
[----:B---3--:R-:W-:-:S04]  /*07f0*/  USHF.R.U32.HI UR7, URZ, UR8, UR7 ;  /* 0x00000008ff077299 */ /* 0x008fc80008011607 */
[----:B------:R-:W-:-:S04]  /*0800*/  UIADD3 UR11, UPT, UPT, UR11, UR7, URZ ;  /* 0x000000070b0b7290 */ /* 0x000fc8000fffe0ff */
[----:B----4-:R-:W-:-:S03]  /*0810*/  USHF.R.U32.HI UR11, URZ, UR10, UR11 ;  /* 0x0000000aff0b7299 */ /* 0x010fc6000801160b */
[----:B------:R-:W2:Y:S01]  /*0820*/  LDCU.U8 UR7, c[0x0][0x780] ;  /* 0x0000f000ff0777ac */ /* 0x000ea20008000000 */
[----:B------:R-:W-:-:S04]  /*0830*/  UIADD3 UR11, UPT, UPT, -UR11, URZ, URZ ;  /* 0x000000ff0b0b7290 */ /* 0x000fc8000fffe1ff */
[----:B------:R-:W-:-:S04]  /*0840*/  UIMAD UR6, UR11, UR6, UR9 ;  /* 0x000000060b0672a4 */ /* 0x000fc8000f8e0209 */
[----:B-1----:R-:W-:-:S07]  /*0850*/  UIMAD.WIDE.U32 UR16, UR6, UR5, URZ ;  /* 0x00000005061072a5 */ /* 0x002fce000f8e00ff */
[----:B------:R-:W-:Y:S02]  /*0860*/  UMOV UR5, UR17 ;  /* 0x0000001100057c82 */ /* 0x000fe40008000000 */
[----:B------:R-:W-:Y:S02]  /*0870*/  UIADD3 UR18, UPT, UPT, UR6, -UR5, URZ ;  /* 0x8000000506127290 */ /* 0x000fe4000fffe0ff */
[----:B------:R-:W1:Y:S02]  /*0880*/  LDCU.U8 UR17, c[0x0][0x774] ;  /* 0x0000ee80ff1177ac */ /* 0x000e640008000000 */
[----:B--2---:R-:W-:Y:S01]  /*0890*/  USHF.R.U32.HI UR18, URZ, UR7, UR18 ;  /* 0x00000007ff127299 */ /* 0x004fe20008011612 */
[----:B------:R-:W2:Y:S03]  /*08a0*/  LDCU.U8 UR16, c[0x0][0x775] ;  /* 0x0000eea0ff1077ac */ /* 0x000ea60008000000 */
[----:B------:R-:W-:Y:S01]  /*08b0*/  UIADD3 UR18, UPT, UPT, UR5, UR18, URZ ;  /* 0x0000001205127290 */ /* 0x000fe2000fffe0ff */
[----:B------:R-:W3:Y:S03]  /*08c0*/  LDCU UR5, c[0x0][0x76c] ;  /* 0x0000ed80ff0577ac */ /* 0x000ee60008000800 */
[----:B-----5:R-:W-:-:S04]  /*08d0*/  USHF.R.U32.HI UR18, URZ, UR13, UR18 ;  /* 0x0000000dff127299 */ /* 0x020fc80008011612 */
[----:B------:R-:W-:Y:S02]  /*08e0*/  UIMAD.WIDE.U32 UR20, UR18, UR20, URZ ;  /* 0x00000014121472a5 */ /* 0x000fe4000f8e00ff */
[----:B------:R-:W-:-:S04]  /*08f0*/  UIADD3 UR12, UPT, UPT, -UR18, URZ, URZ ;  /* 0x000000ff120c7290 */ /* 0x000fc8000fffe1ff */
[----:B------:R-:W-:Y:S01]  /*0900*/  UIMAD UR4, UR12, UR4, UR6 ;  /* 0x000000040c0472a4 */ /* 0x000fe2000f8e0206 */
[----:B------:R-:W-:Y:S02]  /*0910*/  UMOV UR19, UR21 ;  /* 0x0000001500137c82 */ /* 0x000fe40008000000 */
[----:B------:R-:W-:-:S03]  /*0920*/  UIADD3 UR11, UPT, UPT, UR18, -UR19, URZ ;  /* 0x80000013120b7290 */ /* 0x000fc6000fffe0ff */
[----:B------:R-:W-:Y:S01]  /*0930*/  MOV R5, UR4 ;  /* 0x0000000400057c02 */ /* 0x000fe20008000f00 */
[----:B-1----:R-:W-:-:S04]  /*0940*/  USHF.R.U32.HI UR11, URZ, UR17, UR11 ;  /* 0x00000011ff0b7299 */ /* 0x002fc8000801160b */
[----:B------:R-:W-:-:S04]  /*0950*/  UIADD3 UR11, UPT, UPT, UR19, UR11, URZ ;  /* 0x0000000b130b7290 */ /* 0x000fc8000fffe0ff */
[----:B--2---:R-:W-:-:S04]  /*0960*/  USHF.R.U32.HI UR11, URZ, UR16, UR11 ;  /* 0x00000010ff0b7299 */ /* 0x004fc8000801160b */
[----:B------:R-:W-:-:S04]  /*0970*/  UIADD3 UR11, UPT, UPT, -UR11, URZ, URZ ;  /* 0x000000ff0b0b7290 */ /* 0x000fc8000fffe1ff */
[----:B---3--:R-:W-:-:S06]  /*0980*/  UIMAD UR5, UR11, UR5, UR18 ;  /* 0x000000050b0572a4 */ /* 0x008fcc000f8e0212 */
[----:B------:R-:W-:Y:S01]  /*0990*/  IMAD.U32 R4, RZ, RZ, UR5 ;  /* 0x00000005ff047e24 */ /* 0x000fe2000f8e00ff */
[----:B------:R1:W2:Y:S01]  /*09a0*/  SHFL.IDX PT, R2, R18, 0x7, 0x1f ;  /* 0x00e01f0012027f89 */ /* 0x0002a200000e0000 */
[----:B------:R-:W-:Y:S05]  /*09b0*/  BRA.U UP0, `(.L_x_5) ;  /* 0x0000000500547547 */ /* 0x000fea000b800000 */
[----:B--2---:R-:W-:Y:S01]  /*09c0*/  SHF.R.S32.HI R17, RZ, 0x1f, R2 ;  /* 0x0000001fff117819 */ /* 0x004fe20000011402 */
[----:B------:R-:W2:Y:S01]  /*09d0*/  LDC R0, c[0x0][0x374] ;  /* 0x0000dd00ff007b82 */ /* 0x000ea20000000800 */
[----:B------:R-:W-:Y:S01]  /*09e0*/  IMAD.U32 R19, RZ, RZ, UR9 ;  /* 0x00000009ff137e24 */ /* 0x000fe2000f8e00ff */
[----:B------:R-:W-:Y:S01]  /*09f0*/  MOV R10, RZ ;  /* 0x000000ff000a7202 */ /* 0x000fe20000000f00 */
[----:B------:R-:W-:Y:S01]  /*0a00*/  IMAD.MOV.U32 R6, RZ, RZ, -0x1 ;  /* 0xffffffffff067424 */ /* 0x000fe200078e00ff */
[----:B------:R-:W-:Y:S02]  /*0a10*/  LEA.HI R17, R17, R2, RZ, 0x7 ;  /* 0x0000000211117211 */ /* 0x000fe400078f38ff */
[----:B------:R-:W-:Y:S02]  /*0a20*/  MOV R15, RZ ;  /* 0x000000ff000f7202 */ /* 0x000fe40000000f00 */
[----:B------:R-:W2:Y:S01]  /*0a30*/  LDC R7, c[0x0][0x370] ;  /* 0x0000dc00ff077b82 */ /* 0x000ea20000000800 */
[----:B------:R-:W-:-:S04]  /*0a40*/  LOP3.LUT R3, R17, 0xffffff80, RZ, 0xc0, !PT ;  /* 0xffffff8011037812 */ /* 0x000fc800078ec0ff */
[----:B------:R-:W-:-:S03]  /*0a50*/  ISETP.NE.AND P0, PT, R2, R3, PT ;  /* 0x000000030200720c */ /* 0x000fc60003f05270 */
[----:B------:R-:W3:Y:S01]  /*0a60*/  LDC R16, c[0x0][0x378] ;  /* 0x0000de00ff107b82 */ /* 0x000ee20000000800 */
[----:B------:R-:W-:-:S07]  /*0a70*/  ISETP.LT.AND P0, PT, R2, RZ, P0 ;  /* 0x000000ff0200720c */ /* 0x000fce0000701270 */
[----:B------:R-:W4:Y:S08]  /*0a80*/  LDC R12, c[0x0][0x770] ;  /* 0x0001dc00ff0c7b82 */ /* 0x000f300000000800 */
[----:B------:R-:W1:Y:S01]  /*0a90*/  LDC R11, c[0x0][0x76c] ;  /* 0x0001db00ff0b7b82 */ /* 0x000e620000000800 */
[----:B--2---:R-:W-:Y:S01]  /*0aa0*/  IMAD R7, R0, R7, RZ ;  /* 0x0000000700077224 */ /* 0x004fe200078e02ff */
[----:B------:R-:W-:-:S02]  /*0ab0*/  SHF.R.S32.HI R0, RZ, 0x7, R17 ;  /* 0x00000007ff007819 */ /* 0x000fc40000011411 */
[----:B------:R-:W-:-:S03]  /*0ac0*/  LEA.HI.SX32 R17, R17, 0xffffffff, 0x19 ;  /* 0xffffffff11117811 */ /* 0x000fc600078fcaff */
[----:B------:R-:W-:Y:S01]  /*0ad0*/  @!P0 IMAD.MOV R17, RZ, RZ, R0 ;  /* 0x000000ffff118224 */ /* 0x000fe200078e0200 */
[----:B------:R-:W2:Y:S01]  /*0ae0*/  LDC.64 R8, c[0x0][0x760] ;  /* 0x0001d800ff087b82 */ /* 0x000ea20000000a00 */
[----:B---3--:R-:W-:Y:S02]  /*0af0*/  IMAD R16, R7, R16, RZ ;  /* 0x0000001007107224 */ /* 0x008fe400078e02ff */
[----:B------:R-:W-:-:S05]  /*0b00*/  IMAD.MOV.U32 R0, RZ, RZ, 0x1 ;  /* 0x00000001ff007424 */ /* 0x000fca00078e00ff */
[----:B------:R-:W3:Y:S02]  /*0b10*/  LDC.64 R2, c[0x0][0x778] ;  /* 0x0001de00ff027b82 */ /* 0x000ee40000000a00 */
.L_x_10:
[----:B------:R-:W-:-:S13]  /*0b20*/  ISETP.GE.AND P0, PT, R4, R17, PT ;  /* 0x000000110400720c */ /* 0x000fda0003f06270 */
[----:B------:R-:W-:Y:S05]  /*0b30*/  @P0 BRA `(.L_x_6) ;  /* 0x0000000000940947 */ /* 0x000fea0003800000 */
[----:B------:R-:W-:-:S04]  /*0b40*/  SHF.L.U32 R7, R4, 0x7, RZ ;  /* 0x0000000704077819 */ /* 0x000fc800000006ff */
[----:B------:R-:W-:-:S13]  /*0b50*/  ISETP.GE.AND P0, PT, R7, R15, PT ;  /* 0x0000000f0700720c */ /* 0x000fda0003f06270 */
[----:B------:R-:W-:Y:S05]  /*0b60*/  @!P0 BRA `(.L_x_7) ;  /* 0x0000000000388947 */ /* 0x000fea0003800000 */
[----:B------:R-:W-:Y:S01]  /*0b70*/  VIADD R13, R6, 0x1 ;  /* 0x00000001060d7836 */ /* 0x000fe20000000000 */
[----:B------:R-:W-:-:S04]  /*0b80*/  MOV R6, 0xffffffff ;  /* 0xffffffff00067802 */ /* 0x000fc80000000f00 */
[----:B------:R-:W-:-:S13]  /*0b90*/  ISETP.GT.U32.AND P0, PT, R13, 0x1f, PT ;  /* 0x0000001f0d00780c */ /* 0x000fda0003f04070 */
[----:B------:R-:W-:Y:S05]  /*0ba0*/  @P0 BRA `(.L_x_8) ;  /* 0x0000000000240947 */ /* 0x000fea0003800000 */
[----:B------:R-:W-:Y:S01]  /*0bb0*/  ISETP.GT.AND P0, PT, R18, R7, PT ;  /* 0x000000071200720c */ /* 0x000fe20003f04270 */
[----:B------:R-:W-:-:S05]  /*0bc0*/  IMAD.MOV.U32 R6, RZ, RZ, -0x1 ;  /* 0xffffffffff067424 */ /* 0x000fca00078e00ff */
[----:B------:R-:W-:-:S07]  /*0bd0*/  SHF.L.U32 R6, R6, R13, RZ ;  /* 0x0000000d06067219 */ /* 0x000fce00000006ff */
[----:B------:R-:W-:-:S04]  /*0be0*/  VOTE.ANY R7, PT, P0 ;  /* 0x0000000000077806 */ /* 0x000fc800000e0100 */
[----:B------:R-:W-:-:S05]  /*0bf0*/  LOP3.LUT P0, R7, R7, RZ, R6, 0xa0, !PT ;  /* 0x000000ff07077212 */ /* 0x000fca000780a006 */
[----:B------:R-:W-:-:S05]  /*0c00*/  VIADD R6, R7, 0xffffffff ;  /* 0xffffffff07067836 */ /* 0x000fca0000000000 */
[----:B------:R-:W-:-:S04]  /*0c10*/  LOP3.LUT R7, R7, R6, RZ, 0xc, !PT ;  /* 0x0000000607077212 */ /* 0x000fc800078e0cff */
[----:B------:R-:W5:Y:S02]  /*0c20*/  POPC R6, R7 ;  /* 0x0000000700067309 */ /* 0x000f640000000000 */
[----:B-----5:R-:W-:-:S07]  /*0c30*/  SEL R6, R6, 0xffffffff, P0 ;  /* 0xffffffff06067807 */ /* 0x020fce0000000000 */
.L_x_8:
[----:B------:R4:W3:Y:S02]  /*0c40*/  SHFL.IDX PT, R15, R18, R6, 0x1f ;  /* 0x00001f06120f7589 */ /* 0x0008e400000e0000 */
.L_x_7:
[----:B------:R-:W5:Y:S01]  /*0c50*/  S2R R13, SR_CgaCtaId ;  /* 0x00000000000d7919 */ /* 0x000f620000008800 */
[----:B------:R-:W-:Y:S01]  /*0c60*/  MOV R14, 0x400 ;  /* 0x00000400000e7802 */ /* 0x000fe20000000f00 */
[----:B------:R-:W-:-:S03]  /*0c70*/  IMAD.U32 R21, R0, -0x80000000, RZ ;  /* 0x8000000000157824 */ /* 0x000fc600078e00ff */
[----:B-----5:R-:W-:-:S05]  /*0c80*/  LEA R13, R13, R14, 0x18 ;  /* 0x0000000e0d0d7211 */ /* 0x020fca00078ec0ff */
[----:B------:R-:W-:-:S04]  /*0c90*/  IMAD R14, R10, 0x8, R13 ;  /* 0x000000080a0e7824 */ /* 0x000fc800078e020d */
[----:B------:R-:W5:Y:S02]  /*0ca0*/  SYNCS.PHASECHK.TRANS64.TRYWAIT P0, [R14+URZ+0x80], R21 ;  /* 0x000080150e0075a7 */ /* 0x000f6400080011ff */
[----:B-----5:R-:W-:Y:S05]  /*0cb0*/  @!P0 BRA `(.L_x_9) ;  /* 0x0000003800c08947 */ /* 0x020fea0003800000 */
.L_x_57:
[----:B------:R-:W-:Y:S01]  /*0cc0*/  ELECT P0, URZ, PT ;  /* 0x0000000000ff782f */ /* 0x000fe20003800000 */
[----:B------:R-:W-:-:S12]  /*0cd0*/  IMAD.MOV.U32 R7, RZ, RZ, 0x1 ;  /* 0x00000001ff077424 */ /* 0x000fd800078e00ff */
[C---:B------:R-:W-:Y:S02]  /*0ce0*/  @P0 IMAD R13, R10.reuse, 0x10, R13 ;  /* 0x000000100a0d0824 */ /* 0x040fe400078e020d */
[----:B------:R-:W-:-:S03]  /*0cf0*/  VIADD R10, R10, 0x1 ;  /* 0x000000010a0a7836 */ /* 0x000fc60000000000 */
[----:B------:R4:W-:Y:S02]  /*0d00*/  @P0 STS.128 [R13+0x33410], R4 ;  /* 0x033410040d000388 */ /* 0x0009e40000000c00 */
[----:B------:R-:W-:Y:S01]  /*0d10*/  ISETP.NE.AND P0, PT, R10, 0x2, PT ;  /* 0x000000020a00780c */ /* 0x000fe20003f05270 */
[----:B------:R5:W-:Y:S06]  /*0d20*/  MEMBAR.ALL.CTA ;  /* 0x0000000000007992 */ /* 0x000bec0000008000 */
[----:B-----5:R-:W5:Y:S01]  /*0d30*/  FENCE.VIEW.ASYNC.S ;  /* 0x00000000000073c6 */ /* 0x020f620000000000 */
[----:B----4-:R-:W-:-:S02]  /*0d40*/  SEL R21, RZ, 0x1, P0 ;  /* 0x00000001ff157807 */ /* 0x010fc40000000000 */
[----:B------:R-:W-:Y:S02]  /*0d50*/  SEL R10, R10, RZ, P0 ;  /* 0x000000ff0a0a7207 */ /* 0x000fe40000000000 */
[----:B------:R-:W-:Y:S01]  /*0d60*/  LOP3.LUT R0, R0, R21, RZ, 0x3c, !PT ;  /* 0x0000001500007212 */ /* 0x000fe200078e3cff */
[----:B-----5:R-:W-:Y:S06]  /*0d70*/  BAR.SYNC.DEFER_BLOCKING 0x4, 0x20 ;  /* 0x0100800000007b1d */ /* 0x020fec0000010000 */
[----:B------:R4:W-:Y:S02]  /*0d80*/  SYNCS.ARRIVE.TRANS64.ART0 RZ, [R14+URZ+0x70], R7 ;  /* 0x000070070eff79a7 */ /* 0x0009e400085000ff */
.L_x_6:
[----:B------:R-:W-:-:S04]  /*0d90*/  IMAD.IADD R19, R16, 0x1, R19 ;  /* 0x0000000110137824 */ /* 0x000fc800078e0213 */
[C---:B--2---:R-:W-:Y:S01]  /*0da0*/  IMAD.HI.U32 R5, R19.reuse, R9, RZ ;  /* 0x0000000913057227 */ /* 0x044fe200078e00ff */
[----:B------:R-:W-:-:S03]  /*0db0*/  ISETP.GE.AND P0, PT, R19, 0x400, PT ;  /* 0x000004001300780c */ /* 0x000fc60003f06270 */
[----:B------:R-:W-:-:S05]  /*0dc0*/  IMAD.IADD R4, R19, 0x1, -R5 ;  /* 0x0000000113047824 */ /* 0x000fca00078e0a05 */
[----:B------:R-:W-:-:S04]  /*0dd0*/  SHF.R.U32.HI R4, RZ, UR8, R4 ;  /* 0x00000008ff047c19 */ /* 0x000fc80008011604 */
[----:B------:R-:W-:-:S04]  /*0de0*/  IADD3 R4, PT, PT, R5, R4, RZ ;  /* 0x0000000405047210 */ /* 0x000fc80007ffe0ff */
[----:B----4-:R-:W-:-:S05]  /*0df0*/  SHF.R.U32.HI R14, RZ, UR10, R4 ;  /* 0x0000000aff0e7c19 */ /* 0x010fca0008011604 */
[----:B------:R-:W-:-:S04]  /*0e00*/  IMAD.MOV R14, RZ, RZ, -R14 ;  /* 0x000000ffff0e7224 */ /* 0x000fc800078e0a0e */
[----:B------:R-:W-:-:S04]  /*0e10*/  IMAD R14, R8, R14, R19 ;  /* 0x0000000e080e7224 */ /* 0x000fc800078e0213 */
[----:B---3--:R-:W-:-:S05]  /*0e20*/  IMAD.HI.U32 R5, R14, R3, RZ ;  /* 0x000000030e057227 */ /* 0x008fca00078e00ff */
[----:B------:R-:W-:-:S04]  /*0e30*/  IADD3 R4, PT, PT, R14, -R5, RZ ;  /* 0x800000050e047210 */ /* 0x000fc80007ffe0ff */
[----:B------:R-:W-:-:S05]  /*0e40*/  SHF.R.U32.HI R4, RZ, UR7, R4 ;  /* 0x00000007ff047c19 */ /* 0x000fca0008011604 */
[----:B------:R-:W-:-:S05]  /*0e50*/  IMAD.IADD R4, R5, 0x1, R4 ;  /* 0x0000000105047824 */ /* 0x000fca00078e0204 */
[----:B------:R-:W-:-:S05]  /*0e60*/  SHF.R.U32.HI R7, RZ, UR13, R4 ;  /* 0x0000000dff077c19 */ /* 0x000fca0008011604 */
[----:B------:R-:W-:-:S05]  /*0e70*/  IMAD.HI.U32 R5, R7, R12, RZ ;  /* 0x0000000c07057227 */ /* 0x000fca00078e00ff */
[----:B------:R-:W-:-:S04]  /*0e80*/  IADD3 R4, PT, PT, R7, -R5, RZ ;  /* 0x8000000507047210 */ /* 0x000fc80007ffe0ff */
[----:B------:R-:W-:-:S05]  /*0e90*/  SHF.R.U32.HI R4, RZ, UR17, R4 ;  /* 0x00000011ff047c19 */ /* 0x000fca0008011604 */
[----:B------:R-:W-:Y:S01]  /*0ea0*/  IMAD.IADD R4, R5, 0x1, R4 ;  /* 0x0000000105047824 */ /* 0x000fe200078e0204 */
[----:B------:R-:W-:-:S04]  /*0eb0*/  IADD3 R5, PT, PT, -R7, RZ, RZ ;  /* 0x000000ff07057210 */ /* 0x000fc80007ffe1ff */
[----:B------:R-:W-:Y:S01]  /*0ec0*/  SHF.R.U32.HI R4, RZ, UR16, R4 ;  /* 0x00000010ff047c19 */ /* 0x000fe20008011604 */
[----:B------:R-:W-:-:S03]  /*0ed0*/  IMAD R5, R2, R5, R14 ;  /* 0x0000000502057224 */ /* 0x000fc600078e020e */
[----:B------:R-:W-:-:S05]  /*0ee0*/  IADD3 R4, PT, PT, -R4, RZ, RZ ;  /* 0x000000ff04047210 */ /* 0x000fca0007ffe1ff */
[----:B-1----:R-:W-:Y:S01]  /*0ef0*/  IMAD R4, R11, R4, R7 ;  /* 0x000000040b047224 */ /* 0x002fe200078e0207 */
[----:B------:R-:W-:Y:S06]  /*0f00*/  @!P0 BRA `(.L_x_10) ;  /* 0xfffffffc00048947 */ /* 0x000fec000383ffff */
.L_x_5:
[----:B------:R-:W3:Y:S01]  /*0f10*/  S2R R3, SR_CgaCtaId ;  /* 0x0000000000037919 */ /* 0x000ee20000008800 */
[----:B--2---:R-:W-:Y:S01]  /*0f20*/  MOV R2, 0x400 ;  /* 0x0000040000027802 */ /* 0x004fe20000000f00 */
[----:B------:R-:W-:Y:S01]  /*0f30*/  IMAD.U32 R6, R0, -0x80000000, RZ ;  /* 0x8000000000067824 */ /* 0x000fe200078e00ff */
[C---:B------:R-:W-:Y:S01]  /*0f40*/  ISETP.NE.AND P0, PT, R10.reuse, 0x1, PT ;  /* 0x000000010a00780c */ /* 0x040fe20003f05270 */
[----:B------:R-:W-:-:S05]  /*0f50*/  VIADD R8, R10, 0x2 ;  /* 0x000000020a087836 */ /* 0x000fca0000000000 */
[----:B------:R-:W-:Y:S02]  /*0f60*/  SEL R8, R8, 0x1, P0 ;  /* 0x0000000108087807 */ /* 0x000fe40000000000 */
[----:B---3--:R-:W-:-:S05]  /*0f70*/  LEA R3, R3, R2, 0x18 ;  /* 0x0000000203037211 */ /* 0x008fca00078ec0ff */
[----:B------:R-:W-:-:S04]  /*0f80*/  IMAD R2, R10, 0x8, R3 ;  /* 0x000000080a027824 */ /* 0x000fc800078e0203 */
[----:B------:R-:W2:Y:S02]  /*0f90*/  SYNCS.PHASECHK.TRANS64.TRYWAIT P1, [R2+URZ+0x80], R6 ;  /* 0x00008006020075a7 */ /* 0x000ea400080211ff */
[----:B--2---:R-:W-:Y:S05]  /*0fa0*/  @!P1 BRA `(.L_x_11) ;  /* 0x00000038001c9947 */ /* 0x004fea0003800000 */
.L_x_59:
[----:B------:R-:W-:Y:S02]  /*0fb0*/  ELECT P2, URZ, PT ;  /* 0x0000000000ff782f */ /* 0x000fe40003840000 */
[----:B------:R-:W-:Y:S01]  /*0fc0*/  ISETP.NE.AND P0, PT, R8, 0x2, PT ;  /* 0x000000020800780c */ /* 0x000fe20003f05270 */
[----:B--2---:R-:W-:-:S03]  /*0fd0*/  IMAD.MOV.U32 R7, RZ, RZ, RZ ;  /* 0x000000ffff077224 */ /* 0x004fc600078e00ff */
[----:B------:R-:W-:Y:S02]  /*0fe0*/  ISETP.EQ.XOR P1, PT, R10, 0x1, !P0 ;  /* 0x000000010a00780c */ /* 0x000fe40004722a70 */
[----:B------:R-:W-:Y:S02]  /*0ff0*/  SEL R8, R8, RZ, P0 ;  /* 0x000000ff08087207 */ /* 0x000fe40000000000 */
[----:B------:R-:W-:-:S03]  /*1000*/  SEL R9, RZ, 0x1, !P1 ;  /* 0x00000001ff097807 */ /* 0x000fc60004800000 */
[--C-:B------:R-:W-:Y:S01]  /*1010*/  IMAD R8, R8, 0x8, R3.reuse ;  /* 0x0000000808087824 */ /* 0x100fe200078e0203 */
[----:B------:R-:W-:Y:S01]  /*1020*/  LOP3.LUT R9, R0, R9, RZ, 0x3c, !PT ;  /* 0x0000000900097212 */ /* 0x000fe200078e3cff */
[----:B------:R-:W-:Y:S02]  /*1030*/  @P2 IMAD R10, R10, 0x10, R3 ;  /* 0x000000100a0a2824 */ /* 0x000fe400078e0203 */
[----:B------:R-:W-:Y:S02]  /*1040*/  @P2 IMAD.MOV.U32 R6, RZ, RZ, -0x1 ;  /* 0xffffffffff062424 */ /* 0x000fe400078e00ff */
[----:B------:R-:W-:Y:S02]  /*1050*/  IMAD.MOV.U32 R3, RZ, RZ, 0x1 ;  /* 0x00000001ff037424 */ /* 0x000fe400078e00ff */
[----:B------:R-:W-:Y:S01]  /*1060*/  IMAD.U32 R12, R9, -0x80000000, RZ ;  /* 0x80000000090c7824 */ /* 0x000fe200078e00ff */
[----:B------:R2:W-:Y:S01]  /*1070*/  @P2 STS.128 [R10+0x33410], R4 ;  /* 0x033410040a002388 */ /* 0x0005e20000000c00 */
[----:B------:R3:W-:Y:S06]  /*1080*/  MEMBAR.ALL.CTA ;  /* 0x0000000000007992 */ /* 0x0007ec0000008000 */
[----:B---3--:R-:W3:Y:S02]  /*1090*/  FENCE.VIEW.ASYNC.S ;  /* 0x00000000000073c6 */ /* 0x008ee40000000000 */
[----:B---3--:R-:W-:Y:S06]  /*10a0*/  BAR.SYNC.DEFER_BLOCKING 0x4, 0x20 ;  /* 0x0100800000007b1d */ /* 0x008fec0000010000 */
[----:B------:R2:W-:Y:S01]  /*10b0*/  SYNCS.ARRIVE.TRANS64.ART0 RZ, [R2+URZ+0x70], R3 ;  /* 0x0000700302ff79a7 */ /* 0x0005e200085000ff */
[----:B------:R-:W3:Y:S02]  /*10c0*/  SYNCS.PHASECHK.TRANS64.TRYWAIT P0, [R8+URZ+0x80], R12 ;  /* 0x0000800c080075a7 */ /* 0x000ee400080011ff */
[----:B--23--:R-:W-:Y:S05]  /*10d0*/  @!P0 BRA `(.L_x_12) ;  /* 0x0000003400e88947 */ /* 0x00cfea0003800000 */
.L_x_4:
[----:B------:R-:W-:-:S13]  /*10e0*/  ISETP.NE.AND P0, PT, R124, 0x5, PT ;  /* 0x000000057c00780c */ /* 0x000fda0003f05270 */
[----:B------:R-:W-:Y:S05]  /*10f0*/  @P0 BRA `(.L_x_13) ;  /* 0x0000000400f80947 */ /* 0x000fea0003800000 */
[----:B------:R-:W3:Y:S01]  /*1100*/  S2UR UR23, SR_CgaCtaId ;  /* 0x00000000001779c3 */ /* 0x000ee20000008800 */
[----:B------:R-:W-:Y:S02]  /*1110*/  UMOV UR4, 0x400 ;  /* 0x0000040000047882 */ /* 0x000fe40000000000 */
[----:B---3--:R-:W-:-:S09]  /*1120*/  ULEA UR23, UR23, UR4, 0x18 ;  /* 0x0000000417177291 */ /* 0x008fd2000f8ec0ff */
[----:B------:R-:W3:Y:S02]  /*1130*/  SYNCS.PHASECHK.TRANS64.TRYWAIT P0, [UR23+0x70], RZ ;  /* 0x000070ffff0075a7 */ /* 0x000ee40008001117 */
[----:B---3--:R-:W-:Y:S05]  /*1140*/  @!P0 BRA `(.L_x_14) ;  /* 0x0000003400e48947 */ /* 0x008fea0003800000 */
.L_x_62:
[----:B------:R-:W4:Y:S01]  /*1150*/  LDS.128 R4, [UR23+0x33410] ;  /* 0x03341017ff047984 */ /* 0x000f220008000c00 */
[----:B---3--:R-:W-:Y:S01]  /*1160*/  HFMA2 R0, -RZ, RZ, 0, 5.9604644775390625e-08 ;  /* 0x00000001ff007431 */ /* 0x008fe200000001ff */
[----:B------:R-:W-:Y:S01]  /*1170*/  UMOV UR31, 0x1 ;  /* 0x00000001001f7882 */ /* 0x000fe20000000000 */
[----:B------:R-:W-:Y:S01]  /*1180*/  UMOV UR30, URZ ;  /* 0x000000ff001e7c82 */ /* 0x000fe20008000000 */
[----:B------:R3:W-:Y:S06]  /*1190*/  MEMBAR.ALL.CTA ;  /* 0x0000000000007992 */ /* 0x0007ec0000008000 */
[----:B---3--:R-:W3:Y:S02]  /*11a0*/  FENCE.VIEW.ASYNC.S ;  /* 0x00000000000073c6 */ /* 0x008ee40000000000 */
[----:B---3--:R3:W-:Y:S01]  /*11b0*/  SYNCS.ARRIVE.TRANS64.ART0 RZ, [UR23+0x80], R0 ;  /* 0x00008000ffff79a7 */ /* 0x0087e20008500017 */
[----:B----4-:R-:W-:-:S13]  /*11c0*/  ISETP.NE.AND P0, PT, R7, 0x1, PT ;  /* 0x000000010700780c */ /* 0x010fda0003f05270 */
[----:B---3--:R-:W-:Y:S05]  /*11d0*/  @P0 BRA `(.L_x_15) ;  /* 0x0000000400600947 */ /* 0x008fea0003800000 */
[----:B------:R-:W3:Y:S01]  /*11e0*/  LDCU.64 UR4, c[0x0][0x348] ;  /* 0x00006900ff0477ac */ /* 0x000ee20008000a00 */
[----:B------:R-:W-:Y:S01]  /*11f0*/  R2UR UR20, R4 ;  /* 0x00000000041472ca */ /* 0x000fe200000e0000 */
[----:B--2---:R-:W-:Y:S01]  /*1200*/  IMAD.MOV.U32 R8, RZ, RZ, 0x1 ;  /* 0x00000001ff087424 */ /* 0x004fe200078e00ff */
[----:B------:R-:W-:Y:S01]  /*1210*/  R2UR UR12, R5 ;  /* 0x00000000050c72ca */ /* 0x000fe200000e0000 */
[----:B------:R-:W-:Y:S01]  /*1220*/  IMAD.MOV.U32 R2, RZ, RZ, RZ ;  /* 0x000000ffff027224 */ /* 0x000fe200078e00ff */
[----:B------:R-:W-:Y:S01]  /*1230*/  R2UR UR28, R6 ;  /* 0x00000000061c72ca */ /* 0x000fe200000e0000 */
[----:B------:R-:W-:Y:S01]  /*1240*/  UMOV UR31, 0x1 ;  /* 0x00000001001f7882 */ /* 0x000fe20000000000 */
[----:B------:R-:W-:Y:S01]  /*1250*/  UMOV UR30, URZ ;  /* 0x000000ff001e7c82 */ /* 0x000fe20008000000 */
[----:B------:R-:W-:Y:S01]  /*1260*/  UMOV UR18, URZ ;  /* 0x000000ff00127c82 */ /* 0x000fe20008000000 */
[----:B------:R-:W-:Y:S01]  /*1270*/  UMOV UR10, URZ ;  /* 0x000000ff000a7c82 */ /* 0x000fe20008000000 */
[----:B---3--:R-:W-:-:S02]  /*1280*/  UIADD3 UR38, UP3, UPT, UR4, 0x40, URZ ;  /* 0x0000004004267890 */ /* 0x008fc4000ff7e0ff */
[----:B------:R-:W-:Y:S02]  /*1290*/  UIADD3 UR36, UP2, UPT, UR4, 0xc0, URZ ;  /* 0x000000c004247890 */ /* 0x000fe4000ff5e0ff */
[----:B------:R-:W-:Y:S02]  /*12a0*/  UIADD3 UR34, UP1, UPT, UR4, 0x140, URZ ;  /* 0x0000014004227890 */ /* 0x000fe4000ff3e0ff */
[----:B------:R-:W-:Y:S02]  /*12b0*/  UIADD3 UR32, UP0, UPT, UR4, 0x1c0, URZ ;  /* 0x000001c004207890 */ /* 0x000fe4000ff1e0ff */
[----:B------:R-:W-:Y:S02]  /*12c0*/  UIADD3.X UR39, UPT, UPT, URZ, UR5, URZ, UP3, !UPT ;  /* 0x00000005ff277290 */ /* 0x000fe40009ffe4ff */
[----:B------:R-:W-:Y:S02]  /*12d0*/  UIADD3.X UR37, UPT, UPT, URZ, UR5, URZ, UP2, !UPT ;  /* 0x00000005ff257290 */ /* 0x000fe400097fe4ff */
[----:B------:R-:W-:-:S02]  /*12e0*/  UIADD3.X UR35, UPT, UPT, URZ, UR5, URZ, UP1, !UPT ;  /* 0x00000005ff237290 */ /* 0x000fc40008ffe4ff */
[----:B------:R-:W-:-:S12]  /*12f0*/  UIADD3.X UR33, UPT, UPT, URZ, UR5, URZ, UP0, !UPT ;  /* 0x00000005ff217290 */ /* 0x000fd800087fe4ff */
.L_x_20:
[----:B------:R-:W-:Y:S01]  /*1300*/  USHF.L.U32 UR4, UR31, 0x1f, URZ ;  /* 0x0000001f1f047899 */ /* 0x000fe200080006ff */
[----:B------:R-:W-:Y:S01]  /*1310*/  HFMA2 R3, -RZ, RZ, 0, -0.00048828125 ;  /* 0x00009000ff037431 */ /* 0x000fe200000001ff */
[----:B------:R-:W-:Y:S02]  /*1320*/  ULEA UR5, UR30, UR23, 0x3 ;  /* 0x000000171e057291 */ /* 0x000fe4000f8e18ff */
[----:B------:R-:W-:Y:S02]  /*1330*/  USHF.L.U32 UR7, UR20, 0x7, URZ ;  /* 0x0000000714077899 */ /* 0x000fe400080006ff */
[----:B------:R-:W-:Y:S01]  /*1340*/  MOV R0, UR4 ;  /* 0x0000000400007c02 */ /* 0x000fe20008000f00 */
[----:B------:R-:W-:Y:S01]  /*1350*/  USHF.L.U32 UR27, UR12, 0x7, URZ ;  /* 0x000000070c1b7899 */ /* 0x000fe200080006ff */
[----:B------:R-:W-:-:S03]  /*1360*/  UMOV UR29, URZ ;  /* 0x000000ff001d7c82 */ /* 0x000fc60008000000 */
[----:B--2---:R2:W3:Y:S08]  /*1370*/  SYNCS.PHASECHK.TRANS64.TRYWAIT P2, [UR5+0x28], R0 ;  /* 0x00002800ff0075a7 */ /* 0x0044f00008041105 */
.L_x_18:
[----:B----4-:R-:W-:Y:S02]  /*1380*/  USHF.L.U32 UR6, UR29, 0x8, URZ ;  /* 0x000000081d067899 */ /* 0x010fe400080006ff */
[----:B------:R-:W-:Y:S02]  /*1390*/  ULEA UR5, UR30, UR23, 0x3 ;  /* 0x000000171e057291 */ /* 0x000fe4000f8e18ff */
[----:B------:R-:W-:Y:S02]  /*13a0*/  ULEA UR8, UR30, UR23, 0xb ;  /* 0x000000171e087291 */ /* 0x000fe4000f8e58ff */
[----:B------:R-:W-:Y:S02]  /*13b0*/  USHF.L.U32 UR24, UR30, 0xf, URZ ;  /* 0x0000000f1e187899 */ /* 0x000fe400080006ff */
[----:B------:R-:W-:Y:S02]  /*13c0*/  UIADD3 UR4, UPT, UPT, UR30, 0x1, URZ ;  /* 0x000000011e047890 */ /* 0x000fe4000fffe0ff */
[----:B------:R-:W-:-:S02]  /*13d0*/  UIADD3 UR16, UPT, UPT, UR8, 0x2e400, URZ ;  /* 0x0002e40008107890 */ /* 0x000fc4000fffe0ff */
[----:B------:R-:W-:Y:S02]  /*13e0*/  UISETP.GT.U32.AND UP0, UPT, UR29, 0xe, UPT ;  /* 0x0000000e1d00788c */ /* 0x000fe4000bf04070 */
[----:B------:R-:W-:Y:S02]  /*13f0*/  USHF.L.U32 UR19, UR29, 0x2, URZ ;  /* 0x000000021d137899 */ /* 0x000fe400080006ff */
[----:B------:R-:W-:Y:S02]  /*1400*/  ULEA.HI.SX32 UR24, UR24, UR23, 0x1f ;  /* 0x0000001718187291 */ /* 0x000fe4000f8ffaff */
[----:B------:R-:W-:Y:S02]  /*1410*/  UIADD3 UR8, UPT, UPT, UR8, 0x30c00, URZ ;  /* 0x00030c0008087890 */ /* 0x000fe4000fffe0ff */
[----:B------:R-:W-:Y:S01]  /*1420*/  UISETP.NE.AND UP1, UPT, UR4, 0x5, UPT ;  /* 0x000000050400788c */ /* 0x000fe2000bf25270 */
[----:B------:R-:W-:Y:S01]  /*1430*/  UMOV UR13, UR28 ;  /* 0x0000001c000d7c82 */ /* 0x000fe20008000000 */
[----:B------:R-:W-:Y:S01]  /*1440*/  UMOV UR25, UR5 ;  /* 0x0000000500197c82 */ /* 0x000fe20008000000 */
[----:B------:R-:W-:Y:S01]  /*1450*/  UMOV UR26, UR6 ;  /* 0x00000006001a7c82 */ /* 0x000fe20008000000 */
[----:B------:R-:W-:Y:S01]  /*1460*/  UMOV UR17, UR5 ;  /* 0x0000000500117c82 */ /* 0x000fe20008000000 */
[----:B------:R-:W-:Y:S01]  /*1470*/  UMOV UR9, UR5 ;  /* 0x0000000500097c82 */ /* 0x000fe20008000000 */
[----:B--23--:R-:W-:Y:S05]  /*1480*/  @P2 BRA `(.L_x_16) ;  /* 0x0000000000102947 */ /* 0x00cfea0003800000 */
[----:B------:R-:W-:-:S06]  /*1490*/  USHF.L.U32 UR11, UR31, 0x1f, URZ ;  /* 0x0000001f1f0b7899 */ /* 0x000fcc00080006ff */
[----:B--2---:R-:W-:-:S04]  /*14a0*/  MOV R0, UR11 ;  /* 0x0000000b00007c02 */ /* 0x004fc80008000f00 */
[----:B------:R-:W2:Y:S02]  /*14b0*/  SYNCS.PHASECHK.TRANS64.TRYWAIT P0, [UR5+0x28], R0 ;  /* 0x00002800ff0075a7 */ /* 0x000ea40008001105 */
[----:B--2---:R-:W-:Y:S05]  /*14c0*/  @!P0 BRA `(.L_x_17) ;  /* 0x00000034001c8947 */ /* 0x004fea0003800000 */
.L_x_16:
[----:B------:R-:W-:Y:S02]  /*14d0*/  ELECT P1, URZ, PT ;  /* 0x0000000000ff782f */ /* 0x000fe40003820000 */
[----:B------:R-:W-:Y:S01]  /*14e0*/  PLOP3.LUT P0, PT, PT, PT, UP0, 0x80, 0x8 ;  /* 0x000000000008781c */ /* 0x000fe20003f0f008 */
[----:B------:R-:W-:Y:S01]  /*14f0*/  USEL UR11, URZ, 0x1, UP1 ;  /* 0x00000001ff0b7887 */ /* 0x000fe20008800000 */
[----:B------:R-:W-:Y:S01]  /*1500*/  PLOP3.LUT P2, PT, PT, PT, PT, 0x80, 0x8 ;  /* 0x000000000008781c */ /* 0x000fe20003f4f070 */
[----:B------:R-:W-:Y:S02]  /*1510*/  USEL UR30, UR4, URZ, UP1 ;  /* 0x000000ff041e7287 */ /* 0x000fe40008800000 */
[----:B------:R-:W-:Y:S02]  /*1520*/  ULOP3.LUT UR31, UR31, UR11, URZ, 0x3c, !UPT ;  /* 0x0000000b1f1f7292 */ /* 0x000fe4000f8e3cff */
[----:B------:R-:W-:Y:S02]  /*1530*/  UIADD3 UR4, UPT, UPT, UR24, 0x6400, URZ ;  /* 0x0000640018047890 */ /* 0x000fe4000fffe0ff */
[----:B------:R-:W-:-:S02]  /*1540*/  UIADD3 UR24, UPT, UPT, UR24, 0x1a400, URZ ;  /* 0x0001a40018187890 */ /* 0x000fc4000fffe0ff */
[----:B------:R-:W-:Y:S01]  /*1550*/  @!UP0 USHF.L.U32 UR21, UR31, 0x1f, URZ ;  /* 0x0000001f1f158899 */ /* 0x000fe200080006ff */
[----:B------:R4:W-:Y:S01]  /*1560*/  @P1 SYNCS.ARRIVE.TRANS64 RZ, [UR5], R3 ;  /* 0x00000003ffff19a7 */ /* 0x0009e20008000005 */
[----:B------:R-:W-:Y:S01]  /*1570*/  @!UP0 ULEA UR22, UR30, UR23, 0x3 ;  /* 0x000000171e168291 */ /* 0x000fe2000f8e18ff */
[----:B------:R-:W-:Y:S02]  /*1580*/  UMOV UR11, UR19 ;  /* 0x00000013000b7c82 */ /* 0x000fe40008000000 */
[----:B------:R4:W-:Y:S01]  /*1590*/  UTMALDG.2D [UR4], [UR38], desc[URZ] ;  /* 0x0000ff04260075b4 */ /* 0x0009e20008009000 */
[----:B--2---:R-:W-:Y:S01]  /*15a0*/  IMAD.U32 R0, RZ, RZ, UR21 ;  /* 0x00000015ff007e24 */ /* 0x004fe2000f8e00ff */
[----:B------:R-:W-:-:S04]  /*15b0*/  UIADD3 UR29, UPT, UPT, UR29, 0x1, URZ ;  /* 0x000000011d1d7890 */ /* 0x000fc8000fffe0ff */
[----:B------:R-:W-:Y:S01]  /*15c0*/  UISETP.NE.AND UP0, UPT, UR29, 0x10, UPT ;  /* 0x000000101d00788c */ /* 0x000fe2000bf05270 */
[----:B------:R4:W-:Y:S01]  /*15d0*/  UTMALDG.3D [UR24], [UR36], desc[URZ] ;  /* 0x0000ff18240075b4 */ /* 0x0009e20008011000 */
[----:B------:R4:W-:Y:S01]  /*15e0*/  UTMALDG.3D [UR16], [UR34], desc[URZ] ;  /* 0x0000ff10220075b4 */ /* 0x0009e20008011000 */
[----:B------:R4:W-:Y:S01]  /*15f0*/  UTMALDG.4D [UR8], [UR32], desc[URZ] ;  /* 0x0000ff08200075b4 */ /* 0x0009e20008019000 */
[----:B------:R4:W2:Y:S05]  /*1600*/  @!P0 SYNCS.PHASECHK.TRANS64.TRYWAIT P2, [UR22+0x28], R0 ;  /* 0x00002800ff0085a7 */ /* 0x0008aa0008041116 */
[----:B------:R-:W-:Y:S05]  /*1610*/  BRA.U UP0, `(.L_x_18) ;  /* 0xfffffffd00587547 */ /* 0x000fea000b83ffff */
[----:B----4-:R-:W-:Y:S02]  /*1620*/  LEA R3, R8, UR23, 0x3 ;  /* 0x0000001708037c11 */ /* 0x010fe4000f8e18ff */
[----:B------:R-:W-:-:S04]  /*1630*/  SHF.L.U32 R4, R2, 0x1f, RZ ;  /* 0x0000001f02047819 */ /* 0x000fc800000006ff */
[----:B------:R-:W3:Y:S02]  /*1640*/  SYNCS.PHASECHK.TRANS64.TRYWAIT P0, [R3+URZ+0x70], R4 ;  /* 0x00007004030075a7 */ /* 0x000ee400080011ff */
[----:B---3--:R-:W-:Y:S05]  /*1650*/  @!P0 BRA `(.L_x_19) ;  /* 0x0000003000d88947 */ /* 0x008fea0003800000 */
.L_x_65:
[C---:B------:R-:W-:Y:S01]  /*1660*/  LEA R4, R8.reuse, UR23, 0x4 ;  /* 0x0000001708047c11 */ /* 0x040fe2000f8e20ff */
[----:B------:R-:W-:Y:S02]  /*1670*/  VIADD R8, R8, 0x1 ;  /* 0x0000000108087836 */ /* 0x000fe40000000000 */
[----:B------:R-:W-:-:S03]  /*1680*/  IMAD.MOV.U32 R0, RZ, RZ, 0x1 ;  /* 0x00000001ff007424 */ /* 0x000fc600078e00ff */
[----:B---3--:R-:W3:Y:S01]  /*1690*/  LDS.128 R4, [R4+0x33410] ;  /* 0x0334100004047984 */ /* 0x008ee20000000c00 */
[C---:B------:R-:W-:Y:S01]  /*16a0*/  ISETP.NE.AND P1, PT, R8.reuse, 0x2, PT ;  /* 0x000000020800780c */ /* 0x040fe20003f25270 */
[----:B------:R4:W-:Y:S06]  /*16b0*/  MEMBAR.ALL.CTA ;  /* 0x0000000000007992 */ /* 0x0009ec0000008000 */
[----:B----4-:R-:W4:Y:S01]  /*16c0*/  FENCE.VIEW.ASYNC.S ;  /* 0x00000000000073c6 */ /* 0x010f220000000000 */
[----:B------:R-:W-:Y:S01]  /*16d0*/  SEL R8, R8, RZ, P1 ;  /* 0x000000ff08087207 */ /* 0x000fe20000800000 */
[----:B----4-:R4:W-:Y:S01]  /*16e0*/  SYNCS.ARRIVE.TRANS64.ART0 RZ, [R3+URZ+0x80], R0 ;  /* 0x0000800003ff79a7 */ /* 0x0109e200085000ff */
[----:B---3--:R-:W-:-:S02]  /*16f0*/  ISETP.NE.AND P0, PT, R7, 0x1, PT ;  /* 0x000000010700780c */ /* 0x008fc40003f05270 */
[----:B------:R-:W-:Y:S02]  /*1700*/  R2UR UR20, R4 ;  /* 0x00000000041472ca */ /* 0x000fe400000e0000 */
[----:B------:R-:W-:Y:S02]  /*1710*/  R2UR UR12, R5 ;  /* 0x00000000050c72ca */ /* 0x000fe400000e0000 */
[----:B------:R-:W-:Y:S02]  /*1720*/  R2UR UR28, R6 ;  /* 0x00000000061c72ca */ /* 0x000fe400000e0000 */
[----:B----4-:R-:W-:-:S04]  /*1730*/  SEL R3, RZ, 0x1, P1 ;  /* 0x00000001ff037807 */ /* 0x010fc80000800000 */
[----:B------:R-:W-:Y:S01]  /*1740*/  LOP3.LUT R2, R2, R3, RZ, 0x3c, !PT ;  /* 0x0000000302027212 */ /* 0x000fe200078e3cff */
[----:B------:R-:W-:Y:S08]  /*1750*/  @!P0 BRA `(.L_x_20) ;  /* 0xfffffff800e88947 */ /* 0x000ff0000383ffff */
.L_x_15:
[----:B------:R-:W-:Y:S02]  /*1760*/  UISETP.NE.AND UP0, UPT, UR30, 0x4, UPT ;  /* 0x000000041e00788c */ /* 0x000fe4000bf05270 */
[----:B------:R-:W-:-:S04]  /*1770*/  UIADD3 UR4, UPT, UPT, UR30, 0x2, URZ ;  /* 0x000000021e047890 */ /* 0x000fc8000fffe0ff */
[----:B------:R-:W-:-:S04]  /*1780*/  USEL UR4, UR4, 0x1, UP0 ;  /* 0x0000000104047887 */ /* 0x000fc80008000000 */
[----:B------:R-:W-:Y:S02]  /*1790*/  UISETP.NE.AND UP1, UPT, UR4, 0x5, UPT ;  /* 0x000000050400788c */ /* 0x000fe4000bf25270 */
[----:B------:R-:W-:-:S04]  /*17a0*/  UIADD3 UR4, UPT, UPT, UR4, 0x1, URZ ;  /* 0x0000000104047890 */ /* 0x000fc8000fffe0ff */
[----:B------:R-:W-:Y:S02]  /*17b0*/  USEL UR4, UR4, 0x1, UP1 ;  /* 0x0000000104047887 */ /* 0x000fe40008800000 */
[----:B------:R-:W-:Y:S02]  /*17c0*/  UISETP.EQ.XOR UP1, UPT, UR30, 0x4, !UP1 ;  /* 0x000000041e00788c */ /* 0x000fe4000cf22a70 */
[----:B------:R-:W-:Y:S02]  /*17d0*/  UISETP.NE.AND UP0, UPT, UR4, 0x5, UPT ;  /* 0x000000050400788c */ /* 0x000fe4000bf05270 */
[----:B------:R-:W-:Y:S02]  /*17e0*/  UIADD3 UR5, UPT, UPT, UR4, 0x1, URZ ;  /* 0x0000000104057890 */ /* 0x000fe4000fffe0ff */
[----:B------:R-:W-:Y:S02]  /*17f0*/  UISETP.EQ.XOR UP1, UPT, UR4, 0x5, UP1 ;  /* 0x000000050400788c */ /* 0x000fe40008f22a70 */
[----:B------:R-:W-:-:S04]  /*1800*/  USEL UR5, UR5, 0x1, UP0 ;  /* 0x0000000105057887 */ /* 0x000fc80008000000 */
[----:B------:R-:W-:Y:S02]  /*1810*/  UISETP.EQ.XOR UP1, UPT, UR5, 0x5, UP1 ;  /* 0x000000050500788c */ /* 0x000fe40008f22a70 */
[----:B------:R-:W-:Y:S02]  /*1820*/  UISETP.NE.AND UP0, UPT, UR5, 0x5, UPT ;  /* 0x000000050500788c */ /* 0x000fe4000bf05270 */
[----:B------:R-:W-:Y:S02]  /*1830*/  USEL UR4, URZ, 0x1, !UP1 ;  /* 0x00000001ff047887 */ /* 0x000fe4000c800000 */
[----:B------:R-:W-:Y:S02]  /*1840*/  USEL UR5, UR5, URZ, UP0 ;  /* 0x000000ff05057287 */ /* 0x000fe40008000000 */
[----:B------:R-:W-:Y:S02]  /*1850*/  ULOP3.LUT UR4, UR31, UR4, URZ, 0x3c, !UPT ;  /* 0x000000041f047292 */ /* 0x000fe4000f8e3cff */
[----:B------:R-:W-:-:S02]  /*1860*/  ULEA UR5, UR5, UR23, 0x3 ;  /* 0x0000001705057291 */ /* 0x000fc4000f8e18ff */
[----:B------:R-:W-:-:S06]  /*1870*/  USHF.L.U32 UR4, UR4, 0x1f, URZ ;  /* 0x0000001f04047899 */ /* 0x000fcc00080006ff */
[----:B------:R-:W-:-:S04]  /*1880*/  MOV R0, UR4 ;  /* 0x0000000400007c02 */ /* 0x000fc80008000f00 */
[----:B------:R-:W3:Y:S02]  /*1890*/  SYNCS.PHASECHK.TRANS64.TRYWAIT P0, [UR5+0x28], R0 ;  /* 0x00002800ff0075a7 */ /* 0x000ee40008001105 */
[----:B---3--:R-:W-:Y:S05]  /*18a0*/  @!P0 BRA `(.L_x_21) ;  /* 0x00000030005c8947 */ /* 0x008fea0003800000 */
.L_x_67:
[----:B------:R-:W-:-:S13]  /*18b0*/  ELECT P0, URZ, PT ;  /* 0x0000000000ff782f */ /* 0x000fda0003800000 */
[----:B---3--:R-:W-:-:S04]  /*18c0*/  @P0 MOV R0, 0x9000 ;  /* 0x0000900000000802 */ /* 0x008fc80000000f00 */
[----:B------:R3:W-:Y:S03]  /*18d0*/  @P0 SYNCS.ARRIVE.TRANS64 RZ, [UR5], R0 ;  /* 0x00000000ffff09a7 */ /* 0x0007e60008000005 */
.L_x_13:
[----:B------:R-:W-:-:S13]  /*18e0*/  ISETP.NE.AND P0, PT, R124, 0x4, PT ;  /* 0x000000047c00780c */ /* 0x000fda0003f05270 */
[----:B------:R-:W-:Y:S05]  /*18f0*/  @P0 BRA `(.L_x_22) ;  /* 0x0000000c00280947 */ /* 0x000fea0003800000 */
[----:B------:R-:W4:Y:S08]  /*1900*/  S2UR UR12, SR_CgaCtaId ;  /* 0x00000000000c79c3 */ /* 0x000f300000008800 */
[----:B------:R-:W-:Y:S06]  /*1910*/  BAR.SYNC.DEFER_BLOCKING 0x3, 0xa0 ;  /* 0x00c2800000007b1d */ /* 0x000fec0000010000 */
[----:B------:R-:W-:-:S02]  /*1920*/  UMOV UR4, 0x400 ;  /* 0x0000040000047882 */ /* 0x000fc40000000000 */
[----:B----4-:R-:W-:-:S09]  /*1930*/  ULEA UR12, UR12, UR4, 0x18 ;  /* 0x000000040c0c7291 */ /* 0x010fd2000f8ec0ff */
[----:B---3--:R-:W3:Y:S01]  /*1940*/  LDS R0, [UR12+0x98] ;  /* 0x0000980cff007984 */ /* 0x008ee20008000800 */
[----:B------:R-:W4:Y:S02]  /*1950*/  SYNCS.PHASECHK.TRANS64.TRYWAIT P0, [UR12+0x70], RZ ;  /* 0x000070ffff0075a7 */ /* 0x000f24000800110c */
[----:B---34-:R-:W-:Y:S05]  /*1960*/  @!P0 BRA `(.L_x_23) ;  /* 0x00000030004c8947 */ /* 0x018fea0003800000 */
.L_x_69:
[----:B------:R-:W4:Y:S01]  /*1970*/  LDS R3, [UR12+0x3341c] ;  /* 0x03341c0cff037984 */ /* 0x000f220008000800 */
[----:B---3--:R-:W-:Y:S01]  /*1980*/  IMAD.MOV.U32 R2, RZ, RZ, 0x1 ;  /* 0x00000001ff027424 */ /* 0x008fe200078e00ff */
[----:B------:R-:W-:Y:S01]  /*1990*/  R2UR UR32, R0 ;  /* 0x00000000002072ca */ /* 0x000fe200000e0000 */
[----:B------:R-:W-:Y:S01]  /*19a0*/  HFMA2 R0, -RZ, RZ, 0, 5.9604644775390625e-08 ;  /* 0x00000001ff007431 */ /* 0x000fe200000001ff */
[----:B------:R3:W-:Y:S06]  /*19b0*/  MEMBAR.ALL.CTA ;  /* 0x0000000000007992 */ /* 0x0007ec0000008000 */
[----:B---3--:R-:W3:Y:S01]  /*19c0*/  FENCE.VIEW.ASYNC.S ;  /* 0x00000000000073c6 */ /* 0x008ee20000000000 */
[----:B------:R-:W-:Y:S01]  /*19d0*/  IMAD.MOV.U32 R6, RZ, RZ, 0x1 ;  /* 0x00000001ff067424 */ /* 0x000fe200078e00ff */
[----:B---3--:R3:W-:Y:S01]  /*19e0*/  SYNCS.ARRIVE.TRANS64.ART0 RZ, [UR12+0x80], R2 ;  /* 0x00008002ffff79a7 */ /* 0x0087e2000850000c */
[----:B----4-:R-:W-:-:S13]  /*19f0*/  ISETP.NE.AND P0, PT, R3, 0x1, PT ;  /* 0x000000010300780c */ /* 0x010fda0003f05270 */
[----:B---3--:R-:W-:Y:S05]  /*1a00*/  @P0 BRA `(.L_x_24) ;  /* 0x0000000800b40947 */ /* 0x008fea0003800000 */
[----:B------:R-:W-:Y:S01]  /*1a10*/  UIADD3 UR10, UPT, UPT, UR32, 0x100, URZ ;  /* 0x00000100200a7890 */ /* 0x000fe2000fffe0ff */
[----:B------:R-:W-:Y:S01]  /*1a20*/  MOV R5, 0x1 ;  /* 0x0000000100057802 */ /* 0x000fe20000000f00 */
[----:B------:R-:W-:Y:S01]  /*1a30*/  UIADD3 UR8, UPT, UPT, UR32, 0x104, URZ ;  /* 0x0000010420087890 */ /* 0x000fe2000fffe0ff */
[----:B------:R-:W-:Y:S01]  /*1a40*/  MOV R4, RZ ;  /* 0x000000ff00047202 */ /* 0x000fe20000000f00 */
[----:B------:R-:W-:Y:S01]  /*1a50*/  UIADD3 UR6, UPT, UPT, UR32, 0x108, URZ ;  /* 0x0000010820067890 */ /* 0x000fe2000fffe0ff */
[----:B------:R-:W-:Y:S01]  /*1a60*/  MOV R6, 0x1 ;  /* 0x0000000100067802 */ /* 0x000fe20000000f00 */
[----:B------:R-:W-:Y:S02]  /*1a70*/  UIADD3 UR4, UPT, UPT, UR32, 0x10c, URZ ;  /* 0x0000010c20047890 */ /* 0x000fe4000fffe0ff */
[----:B------:R-:W-:Y:S02]  /*1a80*/  UIADD3 UR11, UPT, UPT, UR32, 0x110, URZ ;  /* 0x00000110200b7890 */ /* 0x000fe4000fffe0ff */
[----:B------:R-:W-:-:S02]  /*1a90*/  UIADD3 UR9, UPT, UPT, UR32, 0x114, URZ ;  /* 0x0000011420097890 */ /* 0x000fc4000fffe0ff */
[----:B------:R-:W-:Y:S02]  /*1aa0*/  UIADD3 UR7, UPT, UPT, UR32, 0x118, URZ ;  /* 0x0000011820077890 */ /* 0x000fe4000fffe0ff */
[----:B------:R-:W-:Y:S02]  /*1ab0*/  USHF.R.U32.HI UR18, URZ, 0x1, UR10 ;  /* 0x00000001ff127899 */ /* 0x000fe4000801160a */
[----:B------:R-:W-:Y:S02]  /*1ac0*/  USHF.R.U32.HI UR17, URZ, 0x1, UR8 ;  /* 0x00000001ff117899 */ /* 0x000fe40008011608 */
[----:B------:R-:W-:Y:S01]  /*1ad0*/  USHF.R.U32.HI UR16, URZ, 0x1, UR6 ;  /* 0x00000001ff107899 */ /* 0x000fe20008011606 */
[----:B------:R-:W-:Y:S01]  /*1ae0*/  UMOV UR34, 0x8a02480 ;  /* 0x08a0248000227882 */ /* 0x000fe20000000000 */
[----:B------:R-:W-:Y:S02]  /*1af0*/  UIADD3 UR5, UPT, UPT, UR32, 0x11c, URZ ;  /* 0x0000011c20057890 */ /* 0x000fe4000fffe0ff */
[----:B------:R-:W-:-:S02]  /*1b00*/  USHF.R.U32.HI UR13, URZ, 0x1, UR4 ;  /* 0x00000001ff0d7899 */ /* 0x000fc40008011604 */
[----:B------:R-:W-:Y:S02]  /*1b10*/  UIADD3 UR19, UPT, UPT, UR12, 0x30c00, URZ ;  /* 0x00030c000c137890 */ /* 0x000fe4000fffe0ff */
[----:B------:R-:W-:Y:S02]  /*1b20*/  UIADD3 UR20, UPT, UPT, UR12, 0x2e400, URZ ;  /* 0x0002e4000c147890 */ /* 0x000fe4000fffe0ff */
[----:B------:R-:W-:Y:S02]  /*1b30*/  UIADD3 UR21, UPT, UPT, UR12, 0x6400, URZ ;  /* 0x000064000c157890 */ /* 0x000fe4000fffe0ff */
[----:B------:R-:W-:Y:S02]  /*1b40*/  UIADD3 UR22, UPT, UPT, UR12, 0x1a400, URZ ;  /* 0x0001a4000c167890 */ /* 0x000fe4000fffe0ff */
[----:B------:R-:W-:Y:S02]  /*1b50*/  USEL UR23, URZ, 0x4000, UP6 ;  /* 0x00004000ff177887 */ /* 0x000fe4000b000000 */
[----:B------:R-:W-:-:S02]  /*1b60*/  USHF.R.U32.HI UR46, URZ, 0x1a, UR11 ;  /* 0x0000001aff2e7899 */ /* 0x000fc4000801160b */
[----:B------:R-:W-:Y:S02]  /*1b70*/  USHF.R.U32.HI UR40, URZ, 0x1a, UR9 ;  /* 0x0000001aff287899 */ /* 0x000fe40008011609 */
[----:B------:R-:W-:Y:S02]  /*1b80*/  USHF.R.U32.HI UR36, URZ, 0x1a, UR7 ;  /* 0x0000001aff247899 */ /* 0x000fe40008011607 */
[----:B------:R-:W-:Y:S02]  /*1b90*/  USEL UR34, UR34, 0x8a00480, !UP5 ;  /* 0x08a0048022227887 */ /* 0x000fe4000e800000 */
[----:B------:R-:W-:Y:S02]  /*1ba0*/  ULOP3.LUT UR18, UR18, 0x60000000, URZ, 0xc0, !UPT ;  /* 0x6000000012127892 */ /* 0x000fe4000f8ec0ff */
[----:B------:R-:W-:Y:S02]  /*1bb0*/  ULOP3.LUT UR17, UR17, 0x60000000, URZ, 0xc0, !UPT ;  /* 0x6000000011117892 */ /* 0x000fe4000f8ec0ff */
[----:B------:R-:W-:-:S02]  /*1bc0*/  ULOP3.LUT UR16, UR16, 0x60000000, URZ, 0xc0, !UPT ;  /* 0x6000000010107892 */ /* 0x000fc4000f8ec0ff */
[----:B------:R-:W-:Y:S02]  /*1bd0*/  USHF.R.U32.HI UR35, URZ, 0x1a, UR5 ;  /* 0x0000001aff237899 */ /* 0x000fe40008011605 */
[----:B------:R-:W-:Y:S02]  /*1be0*/  ULOP3.LUT UR13, UR13, 0x60000000, URZ, 0xc0, !UPT ;  /* 0x600000000d0d7892 */ /* 0x000fe4000f8ec0ff */
[----:B------:R-:W-:Y:S02]  /*1bf0*/  USHF.R.U32.HI UR19, URZ, 0x4, UR19 ;  /* 0x00000004ff137899 */ /* 0x000fe40008011613 */
[----:B------:R-:W-:Y:S02]  /*1c00*/  USHF.R.U32.HI UR20, URZ, 0x4, UR20 ;  /* 0x00000004ff147899 */ /* 0x000fe40008011614 */
[----:B------:R-:W-:Y:S02]  /*1c10*/  USHF.R.U32.HI UR21, URZ, 0x4, UR21 ;  /* 0x00000004ff157899 */ /* 0x000fe40008011615 */
[----:B------:R-:W-:-:S02]  /*1c20*/  USHF.R.U32.HI UR22, URZ, 0x4, UR22 ;  /* 0x00000004ff167899 */ /* 0x000fc40008011616 */
[----:B------:R-:W-:Y:S02]  /*1c30*/  UIADD3 UR34, UPT, UPT, UR23, UR34, URZ ;  /* 0x0000002217227290 */ /* 0x000fe4000fffe0ff */
[----:B------:R-:W-:Y:S02]  /*1c40*/  ULOP3.LUT UR46, UR18, 0x30, UR46, 0xf8, !UPT ;  /* 0x00000030122e7892 */ /* 0x000fe4000f8ef82e */
[----:B------:R-:W-:Y:S02]  /*1c50*/  ULOP3.LUT UR40, UR17, 0x30, UR40, 0xf8, !UPT ;  /* 0x0000003011287892 */ /* 0x000fe4000f8ef828 */
[----:B------:R-:W-:Y:S02]  /*1c60*/  ULOP3.LUT UR36, UR16, 0x30, UR36, 0xf8, !UPT ;  /* 0x0000003010247892 */ /* 0x000fe4000f8ef824 */
[----:B------:R-:W-:Y:S02]  /*1c70*/  ULOP3.LUT UR35, UR13, 0x30, UR35, 0xf8, !UPT ;  /* 0x000000300d237892 */ /* 0x000fe4000f8ef823 */
[----:B------:R-:W-:-:S02]  /*1c80*/  ULOP3.LUT UR19, UR19, 0x3fc0, URZ, 0xc0, !UPT ;  /* 0x00003fc013137892 */ /* 0x000fc4000f8ec0ff */
[----:B------:R-:W-:Y:S02]  /*1c90*/  ULOP3.LUT UR20, UR20, 0x3fc0, URZ, 0xc0, !UPT ;  /* 0x00003fc014147892 */ /* 0x000fe4000f8ec0ff */
[----:B------:R-:W-:Y:S02]  /*1ca0*/  ULOP3.LUT UR21, UR21, 0x3fc0, URZ, 0xc0, !UPT ;  /* 0x00003fc015157892 */ /* 0x000fe4000f8ec0ff */
[----:B------:R-:W-:Y:S02]  /*1cb0*/  ULOP3.LUT UR22, UR22, 0x3fc0, URZ, 0xc0, !UPT ;  /* 0x00003fc016167892 */ /* 0x000fe4000f8ec0ff */
[----:B------:R-:W-:Y:S02]  /*1cc0*/  ULOP3.LUT UR47, UR46, UR34, URZ, 0xfc, !UPT ;  /* 0x000000222e2f7292 */ /* 0x000fe4000f8efcff */
[----:B------:R-:W-:Y:S02]  /*1cd0*/  ULOP3.LUT UR41, UR40, UR34, URZ, 0xfc, !UPT ;  /* 0x0000002228297292 */ /* 0x000fe4000f8efcff */
[----:B------:R-:W-:-:S02]  /*1ce0*/  ULOP3.LUT UR37, UR36, UR34, URZ, 0xfc, !UPT ;  /* 0x0000002224257292 */ /* 0x000fc4000f8efcff */
[----:B------:R-:W-:Y:S02]  /*1cf0*/  ULOP3.LUT UR35, UR35, UR34, URZ, 0xfc, !UPT ;  /* 0x0000002223237292 */ /* 0x000fe4000f8efcff */
[----:B------:R-:W-:Y:S02]  /*1d00*/  ULOP3.LUT UR19, UR19, 0x10000, URZ, 0xfc, !UPT ;  /* 0x0001000013137892 */ /* 0x000fe4000f8efcff */
[----:B------:R-:W-:Y:S02]  /*1d10*/  ULOP3.LUT UR20, UR20, 0x10000, URZ, 0xfc, !UPT ;  /* 0x0001000014147892 */ /* 0x000fe4000f8efcff */
[----:B------:R-:W-:Y:S02]  /*1d20*/  ULOP3.LUT UR21, UR21, 0x10000, URZ, 0xfc, !UPT ;  /* 0x0001000015157892 */ /* 0x000fe4000f8efcff */
[----:B------:R-:W-:Y:S01]  /*1d30*/  ULOP3.LUT UR22, UR22, 0x10000, URZ, 0xfc, !UPT ;  /* 0x0001000016167892 */ /* 0x000fe2000f8efcff */
[----:B------:R-:W-:Y:S01]  /*1d40*/  UMOV UR31, URZ ;  /* 0x000000ff001f7c82 */ /* 0x000fe20008000000 */
[----:B------:R-:W-:Y:S01]  /*1d50*/  UMOV UR30, URZ ;  /* 0x000000ff001e7c82 */ /* 0x000fe20008000000 */
[----:B------:R-:W-:Y:S01]  /*1d60*/  UMOV UR29, URZ ;  /* 0x000000ff001d7c82 */ /* 0x000fe20008000000 */
[----:B------:R-:W-:Y:S01]  /*1d70*/  UMOV UR46, URZ ;  /* 0x000000ff002e7c82 */ /* 0x000fe20008000000 */
[----:B------:R-:W-:Y:S01]  /*1d80*/  UMOV UR40, URZ ;  /* 0x000000ff00287c82 */ /* 0x000fe20008000000 */
[----:B------:R-:W-:Y:S01]  /*1d90*/  UMOV UR36, URZ ;  /* 0x000000ff00247c82 */ /* 0x000fe20008000000 */
[----:B------:R-:W-:-:S05]  /*1da0*/  UMOV UR34, URZ ;  /* 0x000000ff00227c82 */ /* 0x000fca0008000000 */
.L_x_31:
[----:B------:R-:W-:Y:S01]  /*1db0*/  USHF.L.U32 UR13, UR30, 0x1f, URZ ;  /* 0x0000001f1e0d7899 */ /* 0x000fe200080006ff */
[----:B------:R-:W-:Y:S01]  /*1dc0*/  SHF.L.U32 R2, R6, 0x1f, RZ ;  /* 0x0000001f06027819 */ /* 0x000fe200000006ff */
[----:B------:R-:W-:Y:S02]  /*1dd0*/  ULEA UR16, UR29, UR12, 0x3 ;  /* 0x0000000c1d107291 */ /* 0x000fe4000f8e18ff */
[----:B------:R-:W-:Y:S02]  /*1de0*/  ULEA UR18, UR31, UR12, 0x3 ;  /* 0x0000000c1f127291 */ /* 0x000fe4000f8e18ff */
[----:B------:R-:W-:Y:S01]  /*1df0*/  MOV R0, UR13 ;  /* 0x0000000d00007c02 */ /* 0x000fe20008000f00 */
[----:B------:R-:W-:Y:S02]  /*1e00*/  ULEA UR17, UR31, UR32, 0x7 ;  /* 0x000000201f117291 */ /* 0x000fe4000f8e38ff */
[----:B------:R-:W-:Y:S02]  /*1e10*/  UPLOP3.LUT UP2, UPT, UPT, UPT, UPT, 0x40, 0x4 ;  /* 0x000000000004789c */ /* 0x000fe40003f4e870 */
[----:B------:R3:W4:Y:S02]  /*1e20*/  SYNCS.PHASECHK.TRANS64.TRYWAIT P1, [UR16], R0 ;  /* 0x00000000ff0075a7 */ /* 0x0007240008021110 */
[----:B------:R-:W5:Y:S02]  /*1e30*/  SYNCS.PHASECHK.TRANS64.TRYWAIT P0, [UR18+0x60], R2 ;  /* 0x00006002ff0075a7 */ /* 0x000f640008001112 */
[----:B---345:R-:W-:Y:S05]  /*1e40*/  @P0 BRA `(.L_x_25) ;  /* 0x0000000000080947 */ /* 0x038fea0003800000 */
[----:B------:R-:W3:Y:S02]  /*1e50*/  SYNCS.PHASECHK.TRANS64.TRYWAIT P0, [UR18+0x60], R2 ;  /* 0x00006002ff0075a7 */ /* 0x000ee40008001112 */
[----:B---3--:R-:W-:Y:S05]  /*1e60*/  @!P0 BRA `(.L_x_26) ;  /* 0x0000002c00248947 */ /* 0x008fea0003800000 */
.L_x_25:
[----:B------:R-:W-:-:S05]  /*1e70*/  UMOV UR27, URZ ;  /* 0x000000ff001b7c82 */ /* 0x000fca0008000000 */
.L_x_29:
[----:B------:R-:W-:Y:S02]  /*1e80*/  USHF.L.U32 UR28, UR29, 0xa, URZ ;  /* 0x0000000a1d1c7899 */ /* 0x000fe400080006ff */
[----:B------:R-:W-:Y:S02]  /*1e90*/  UIADD3 UR23, UPT, UPT, UR29, 0x1, URZ ;  /* 0x000000011d177890 */ /* 0x000fe4000fffe0ff */
[----:B------:R-:W-:Y:S02]  /*1ea0*/  UISETP.GT.U32.AND UP0, UPT, UR27, 0xe, UPT ;  /* 0x0000000e1b00788c */ /* 0x000fe4000bf04070 */
[----:B------:R-:W-:Y:S02]  /*1eb0*/  UIADD3 UR16, UPT, UPT, UR28, 0x6, URZ ;  /* 0x000000061c107890 */ /* 0x000fe4000fffe0ff */
[----:B----4-:R-:W-:Y:S02]  /*1ec0*/  ULEA UR66, UR29, UR20, 0x7 ;  /* 0x000000141d427291 */ /* 0x010fe4000f8e38ff */
[----:B------:R-:W-:Y:S01]  /*1ed0*/  ULEA UR58, UR29, UR19, 0x7 ;  /* 0x000000131d3a7291 */ /* 0x000fe2000f8e38ff */
[----:B------:R-:W-:Y:S01]  /*1ee0*/  PLOP3.LUT P0, PT, PT, PT, UP0, 0x80, 0x8 ;  /* 0x000000000008781c */ /* 0x000fe20003f0f008 */
[----:B------:R-:W-:Y:S02]  /*1ef0*/  ULEA UR13, UR29, UR12, 0x3 ;  /* 0x0000000c1d0d7291 */ /* 0x000fe4000f8e18ff */
[----:B------:R-:W-:Y:S02]  /*1f00*/  UISETP.NE.AND UP1, UPT, UR23, 0x5, UPT ;  /* 0x000000051700788c */ /* 0x000fe4000bf25270 */
[----:B------:R-:W-:Y:S02]  /*1f10*/  UIADD3 UR50, UPT, UPT, UR28, UR22, URZ ;  /* 0x000000161c327290 */ /* 0x000fe4000fffe0ff */
[----:B------:R-:W-:Y:S02]  /*1f20*/  UIADD3 UR48, UPT, UPT, UR28, UR21, URZ ;  /* 0x000000151c307290 */ /* 0x000fe4000fffe0ff */
[----:B------:R-:W-:Y:S02]  /*1f30*/  UIADD3 UR44, UPT, UPT, UR22, 0x2, UR28 ;  /* 0x00000002162c7890 */ /* 0x000fe4000fffe01c */
[----:B------:R-:W-:Y:S02]  /*1f40*/  UIADD3 UR42, UPT, UPT, UR21, 0x2, UR28 ;  /* 0x00000002152a7890 */ /* 0x000fe4000fffe01c */
[----:B------:R-:W-:Y:S02]  /*1f50*/  UIADD3 UR38, UPT, UPT, UR22, 0x4, UR28 ;  /* 0x0000000416267890 */ /* 0x000fe4000fffe01c */
[----:B------:R-:W-:Y:S02]  /*1f60*/  UIADD3 UR26, UPT, UPT, UR16, UR22, URZ ;  /* 0x00000016101a7290 */ /* 0x000fe4000fffe0ff */
[----:B------:R-:W-:Y:S02]  /*1f70*/  UIADD3 UR64, UPT, UPT, UR66, 0x20, URZ ;  /* 0x0000002042407890 */ /* 0x000fe4000fffe0ff */
[----:B------:R-:W-:Y:S02]  /*1f80*/  UIADD3 UR62, UPT, UPT, UR66, 0x40, URZ ;  /* 0x00000040423e7890 */ /* 0x000fe4000fffe0ff */
[----:B------:R-:W-:Y:S02]  /*1f90*/  UIADD3 UR60, UPT, UPT, UR66, 0x60, URZ ;  /* 0x00000060423c7890 */ /* 0x000fe4000fffe0ff */
[----:B------:R-:W-:Y:S02]  /*1fa0*/  UIADD3 UR56, UPT, UPT, UR58, 0x20, URZ ;  /* 0x000000203a387890 */ /* 0x000fe4000fffe0ff */
[----:B------:R-:W-:Y:S02]  /*1fb0*/  UIADD3 UR54, UPT, UPT, UR58, 0x40, URZ ;  /* 0x000000403a367890 */ /* 0x000fe4000fffe0ff */
[----:B------:R-:W-:Y:S02]  /*1fc0*/  UIADD3 UR52, UPT, UPT, UR58, 0x60, URZ ;  /* 0x000000603a347890 */ /* 0x000fe4000fffe0ff */
[----:B------:R-:W-:Y:S02]  /*1fd0*/  UIADD3 UR28, UPT, UPT, UR21, 0x4, UR28 ;  /* 0x00000004151c7890 */ /* 0x000fe4000fffe01c */
[----:B------:R-:W-:Y:S02]  /*1fe0*/  UIADD3 UR25, UPT, UPT, UR13, 0x28, URZ ;  /* 0x000000280d197890 */ /* 0x000fe4000fffe0ff */
[----:B------:R-:W-:Y:S02]  /*1ff0*/  USEL UR24, URZ, 0x1, UP1 ;  /* 0x00000001ff187887 */ /* 0x000fe40008800000 */
[----:B------:R-:W-:Y:S02]  /*2000*/  UIADD3 UR16, UPT, UPT, UR16, UR21, URZ ;  /* 0x0000001510107290 */ /* 0x000fe4000fffe0ff */
[----:B------:R-:W-:Y:S01]  /*2010*/  USEL UR29, UR23, URZ, UP1 ;  /* 0x000000ff171d7287 */ /* 0x000fe20008800000 */
[----:B------:R-:W-:Y:S01]  /*2020*/  UMOV UR67, 0x4008 ;  /* 0x0000400800437882 */ /* 0x000fe20000000000 */
        /* <DEDUP_REMOVED lines=12> */
[----:B---3--:R-:W-:Y:S05]  /*20f0*/  @P1 BRA `(.L_x_27) ;  /* 0x0000000000101947 */ /* 0x008fea0003800000 */
[----:B------:R-:W-:Y:S06]  /*2100*/  USHF.L.U32 UR23, UR30, 0x1f, URZ ;  /* 0x0000001f1e177899 */ /* 0x000fec00080006ff */
[----:B---3--:R-:W-:Y:S04]  /*2110*/  MOV R0, UR23 ;  /* 0x0000001700007c02 */ /* 0x008fe80008000f00 */
[----:B------:R-:W3:Y:S02]  /*2120*/  SYNCS.PHASECHK.TRANS64.TRYWAIT P1, [UR13], R0 ;  /* 0x00000000ff0075a7 */ /* 0x000ee4000802110d */
[----:B---3--:R-:W-:Y:S05]  /*2130*/  @!P1 BRA `(.L_x_28) ;  /* 0x00000028008c9947 */ /* 0x008fea0003800000 */
.L_x_27:
[----:B------:R-:W-:Y:S01]  /*2140*/  ULOP3.LUT UR30, UR30, UR24, URZ, 0x3c, !UPT ;  /* 0x000000181e1e7292 */ /* 0x000fe2000f8e3cff */
[----:B------:R4:W-:Y:S01]  /*2150*/  UTCCP.T.S.4x32dp128bit tmem[UR32+0x100], gdesc[UR66] ;  /* 0x00010042200079e7 */ /* 0x0009e20009100000 */
[----:B------:R-:W-:Y:S01]  /*2160*/  UIADD3 UR27, UPT, UPT, UR27, 0x1, URZ ;  /* 0x000000011b1b7890 */ /* 0x000fe2000fffe0ff */
[----:B------:R-:W-:Y:S01]  /*2170*/  PLOP3.LUT P1, PT, PT, PT, PT, 0x80, 0x8 ;  /* 0x000000000008781c */ /* 0x000fe20003f2f070 */
[----:B------:R4:W-:Y:S01]  /*2180*/  UTCCP.T.S.4x32dp128bit tmem[UR32+0x104], gdesc[UR64] ;  /* 0x00010440200079e7 */ /* 0x0009e20009100000 */
[----:B------:R4:W-:Y:S01]  /*2190*/  UTCCP.T.S.4x32dp128bit tmem[UR32+0x108], gdesc[UR62] ;  /* 0x0001083e200079e7 */ /* 0x0009e20009100000 */
[----:B------:R-:W-:Y:S01]  /*21a0*/  UMOV UR72, UR16 ;  /* 0x0000001000487c82 */ /* 0x000fe20008000000 */
[----:B------:R-:W-:Y:S01]  /*21b0*/  @!UP0 USHF.L.U32 UR13, UR30, 0x1f, URZ ;  /* 0x0000001f1e0d8899 */ /* 0x000fe200080006ff */
[----:B------:R4:W-:Y:S01]  /*21c0*/  UTCCP.T.S.4x32dp128bit tmem[UR32+0x10c], gdesc[UR60] ;  /* 0x00010c3c200079e7 */ /* 0x0009e20009100000 */
[----:B------:R-:W-:Y:S01]  /*21d0*/  @!UP0 ULEA UR16, UR29, UR12, 0x3 ;  /* 0x0000000c1d108291 */ /* 0x000fe2000f8e18ff */
[----:B------:R4:W-:Y:S01]  /*21e0*/  UTCCP.T.S.4x32dp128bit tmem[UR32+0x110], gdesc[UR58] ;  /* 0x0001103a200079e7 */ /* 0x0009e20009100000 */
[----:B------:R4:W-:Y:S01]  /*21f0*/  UTCCP.T.S.4x32dp128bit tmem[UR32+0x114], gdesc[UR56] ;  /* 0x00011438200079e7 */ /* 0x0009e20009100000 */
[----:B------:R4:W-:Y:S01]  /*2200*/  UTCCP.T.S.4x32dp128bit tmem[UR32+0x118], gdesc[UR54] ;  /* 0x00011836200079e7 */ /* 0x0009e20009100000 */
[----:B------:R4:W-:Y:S01]  /*2210*/  UTCCP.T.S.4x32dp128bit tmem[UR32+0x11c], gdesc[UR52] ;  /* 0x00011c34200079e7 */ /* 0x0009e20009100000 */
[----:B------:R4:W-:Y:S01]  /*2220*/  UTCOMMA.4X gdesc[UR48], gdesc[UR50], tmem[UR17], tmem[UR46], idesc[UR47], tmem[UR10], UP2 ;  /* 0x800a2e32300075ea */ /* 0x0009e20009000011 */
[----:B------:R-:W-:Y:S01]  /*2230*/  UMOV UR68, UR28 ;  /* 0x0000001c00447c82 */ /* 0x000fe20008000000 */
[----:B------:R-:W-:Y:S01]  /*2240*/  UMOV UR69, 0x40004040 ;  /* 0x4000404000457882 */ /* 0x000fe20000000000 */
[----:B---3--:R-:W-:Y:S01]  /*2250*/  MOV R0, UR13 ;  /* 0x0000000d00007c02 */ /* 0x008fe20008000f00 */
[----:B------:R4:W-:Y:S01]  /*2260*/  UTCOMMA.4X gdesc[UR42], gdesc[UR44], tmem[UR17], tmem[UR40], idesc[UR41], tmem[UR8], UPT ;  /* 0x8008282c2a0075ea */ /* 0x0009e2000b800011 */
[----:B------:R-:W-:Y:S01]  /*2270*/  UMOV UR70, UR26 ;  /* 0x0000001a00467c82 */ /* 0x000fe20008000000 */
[----:B------:R-:W-:Y:S01]  /*2280*/  UMOV UR71, 0x40004040 ;  /* 0x4000404000477882 */ /* 0x000fe20000000000 */
[----:B------:R-:W-:Y:S01]  /*2290*/  UMOV UR73, 0x40004040 ;  /* 0x4000404000497882 */ /* 0x000fe20000000000 */
[----:B------:R4:W-:Y:S01]  /*22a0*/  UTCOMMA.4X gdesc[UR68], gdesc[UR38], tmem[UR17], tmem[UR36], idesc[UR37], tmem[UR6], UPT ;  /* 0x80062426440075ea */ /* 0x0009e2000b800011 */
[----:B------:R4:W-:Y:S01]  /*22b0*/  UTCOMMA.4X gdesc[UR72], gdesc[UR70], tmem[UR17], tmem[UR34], idesc[UR35], tmem[UR4], UPT ;  /* 0x80042246480075ea */ /* 0x0009e2000b800011 */
[----:B------:R4:W-:Y:S01]  /*22c0*/  UTCBAR [UR25], URZ ;  /* 0x000000ff190073e9 */ /* 0x0009e200080000ff */
[----:B------:R4:W3:Y:S01]  /*22d0*/  @!P0 SYNCS.PHASECHK.TRANS64.TRYWAIT P1, [UR16], R0 ;  /* 0x00000000ff0085a7 */ /* 0x0008e20008021110 */
[----:B------:R-:W-:Y:S02]  /*22e0*/  UISETP.NE.AND UP0, UPT, UR27, 0x10, UPT ;  /* 0x000000101b00788c */ /* 0x000fe4000bf05270 */
[----:B------:R-:W-:Y:S07]  /*22f0*/  UPLOP3.LUT UP2, UPT, UPT, UPT, UPT, 0x80, 0x8 ;  /* 0x000000000008789c */ /* 0x000fee0003f4f070 */
[----:B------:R-:W-:Y:S05]  /*2300*/  BRA.U UP0, `(.L_x_29) ;  /* 0xfffffff900dc7547 */ /* 0x000fea000b83ffff */
[----:B------:R-:W-:Y:S01]  /*2310*/  UIADD3 UR31, UPT, UPT, UR31, 0x1, URZ ;  /* 0x000000011f1f7890 */ /* 0x000fe2000fffe0ff */
[----:B----4-:R-:W-:Y:S01]  /*2320*/  LEA R0, R5, UR12, 0x3 ;  /* 0x0000000c05007c11 */ /* 0x010fe2000f8e18ff */
[----:B------:R-:W-:Y:S01]  /*2330*/  UIADD3 UR18, UPT, UPT, UR18, 0x50, URZ ;  /* 0x0000005012127890 */ /* 0x000fe2000fffe0ff */
[----:B------:R-:W-:Y:S01]  /*2340*/  IMAD.U32 R3, R4, -0x80000000, RZ ;  /* 0x8000000004037824 */ /* 0x000fe200078e00ff */
[----:B------:R-:W-:-:S04]  /*2350*/  UISETP.NE.AND UP0, UPT, UR31, 0x2, UPT ;  /* 0x000000021f00788c */ /* 0x000fc8000bf05270 */
[----:B------:R-:W-:Y:S02]  /*2360*/  USEL UR13, URZ, 0x1, UP0 ;  /* 0x00000001ff0d7887 */ /* 0x000fe40008000000 */
[----:B------:R-:W-:Y:S01]  /*2370*/  USEL UR31, UR31, URZ, UP0 ;  /* 0x000000ff1f1f7287 */ /* 0x000fe20008000000 */
[----:B------:R4:W-:Y:S03]  /*2380*/  UTCBAR [UR18], URZ ;  /* 0x000000ff120073e9 */ /* 0x0009e600080000ff */
[----:B------:R-:W-:Y:S01]  /*2390*/  ULEA UR16, UR31, UR12, 0x3 ;  /* 0x0000000c1f107291 */ /* 0x000fe2000f8e18ff */
[----:B------:R-:W-:-:S05]  /*23a0*/  LOP3.LUT R6, R6, UR13, RZ, 0x3c, !PT ;  /* 0x0000000d06067c12 */ /* 0x000fca000f8e3cff */
[----:B------:R-:W-:-:S04]  /*23b0*/  IMAD.U32 R2, R6, -0x80000000, RZ ;  /* 0x8000000006027824 */ /* 0x000fc800078e00ff */
[----:B------:R4:W-:Y:S01]  /*23c0*/  SYNCS.PHASECHK.TRANS64.TRYWAIT PT, [UR16+0x60], R2 ;  /* 0x00006002ff0075a7 */ /* 0x0009e200080e1110 */
[----:B------:R-:W5:Y:S02]  /*23d0*/  SYNCS.PHASECHK.TRANS64.TRYWAIT P0, [R0+URZ+0x70], R3 ;  /* 0x00007003000075a7 */ /* 0x000f6400080011ff */
[----:B----45:R-:W-:Y:S05]  /*23e0*/  @!P0 BRA `(.L_x_30) ;  /* 0x0000002800008947 */ /* 0x030fea0003800000 */
.L_x_73:
[C---:B------:R-:W-:Y:S01]  /*23f0*/  LEA R2, R5.reuse, UR12, 0x4 ;  /* 0x0000000c05027c11 */ /* 0x040fe2000f8e20ff */
[----:B------:R-:W-:Y:S02]  /*2400*/  VIADD R5, R5, 0x1 ;  /* 0x0000000105057836 */ /* 0x000fe40000000000 */
[----:B----4-:R-:W-:-:S03]  /*2410*/  IMAD.MOV.U32 R3, RZ, RZ, 0x1 ;  /* 0x00000001ff037424 */ /* 0x010fc600078e00ff */
[----:B------:R-:W4:Y:S01]  /*2420*/  LDS R2, [R2+0x3341c] ;  /* 0x03341c0002027984 */ /* 0x000f220000000800 */
[C---:B---3--:R-:W-:Y:S01]  /*2430*/  ISETP.NE.AND P1, PT, R5.reuse, 0x2, PT ;  /* 0x000000020500780c */ /* 0x048fe20003f25270 */
[----:B------:R3:W-:Y:S06]  /*2440*/  MEMBAR.ALL.CTA ;  /* 0x0000000000007992 */ /* 0x0007ec0000008000 */
[----:B---3--:R-:W3:Y:S01]  /*2450*/  FENCE.VIEW.ASYNC.S ;  /* 0x00000000000073c6 */ /* 0x008ee20000000000 */
[----:B------:R-:W-:Y:S01]  /*2460*/  SEL R5, R5, RZ, P1 ;  /* 0x000000ff05057207 */ /* 0x000fe20000800000 */
[----:B---3--:R3:W-:Y:S01]  /*2470*/  SYNCS.ARRIVE.TRANS64.ART0 RZ, [R0+URZ+0x80], R3 ;  /* 0x0000800300ff79a7 */ /* 0x0087e200085000ff */
[----:B----4-:R-:W-:-:S02]  /*2480*/  ISETP.NE.AND P0, PT, R2, 0x1, PT ;  /* 0x000000010200780c */ /* 0x010fc40003f05270 */
[----:B---3--:R-:W-:-:S04]  /*2490*/  SEL R3, RZ, 0x1, P1 ;  /* 0x00000001ff037807 */ /* 0x008fc80000800000 */
[----:B------:R-:W-:-:S07]  /*24a0*/  LOP3.LUT R4, R4, R3, RZ, 0x3c, !PT ;  /* 0x0000000304047212 */ /* 0x000fce00078e3cff */
[----:B------:R-:W-:Y:S05]  /*24b0*/  @!P0 BRA `(.L_x_31) ;  /* 0xfffffff8003c8947 */ /* 0x000fea000383ffff */
[----:B------:R-:W-:-:S06]  /*24c0*/  UIADD3 UR31, UPT, UPT, UR31, 0x1, URZ ;  /* 0x000000011f1f7890 */ /* 0x000fcc000fffe0ff */
[----:B------:R-:W-:Y:S02]  /*24d0*/  MOV R0, UR31 ;  /* 0x0000001f00007c02 */ /* 0x000fe40008000f00 */
.L_x_24:
[----:B------:R-:W3:Y:S02]  /*24e0*/  S2UR UR4, SR_CgaCtaId ;  /* 0x00000000000479c3 */ /* 0x000ee40000008800 */
[----:B---3--:R-:W-:-:S04]  /*24f0*/  ULOP3.LUT UR4, UR4, 0x1, URZ, 0xc0, !UPT ;  /* 0x0000000104047892 */ /* 0x008fc8000f8ec0ff */
[----:B------:R-:W-:-:S09]  /*2500*/  UISETP.NE.U32.AND UP0, UPT, UR4, 0x1, UPT ;  /* 0x000000010400788c */ /* 0x000fd2000bf05070 */
[----:B------:R-:W-:Y:S05]  /*2510*/  BRA.U !UP0, `(.L_x_22) ;  /* 0x0000000108207547 */ /* 0x000fea000b800000 */
[----:B------:R-:W-:-:S04]  /*2520*/  ISETP.NE.AND P0, PT, R0, 0x2, PT ;  /* 0x000000020000780c */ /* 0x000fc80003f05270 */
[----:B------:R-:W-:Y:S02]  /*2530*/  SEL R3, RZ, 0x1, P0 ;  /* 0x00000001ff037807 */ /* 0x000fe40000000000 */
[----:B------:R-:W-:Y:S02]  /*2540*/  SEL R0, R0, RZ, P0 ;  /* 0x000000ff00007207 */ /* 0x000fe40000000000 */
[----:B------:R-:W-:Y:S02]  /*2550*/  LOP3.LUT R3, R6, R3, RZ, 0x3c, !PT ;  /* 0x0000000306037212 */ /* 0x000fe400078e3cff */
[----:B------:R-:W-:-:S03]  /*2560*/  LEA R0, R0, UR12, 0x3 ;  /* 0x0000000c00007c11 */ /* 0x000fc6000f8e18ff */
[----:B------:R-:W-:-:S04]  /*2570*/  IMAD.U32 R2, R3, -0x80000000, RZ ;  /* 0x8000000003027824 */ /* 0x000fc800078e00ff */
[----:B------:R-:W3:Y:S02]  /*2580*/  SYNCS.PHASECHK.TRANS64.TRYWAIT P0, [R0+URZ+0x60], R2 ;  /* 0x00006002000075a7 */ /* 0x000ee400080011ff */
[----:B---3--:R-:W-:Y:S05]  /*2590*/  @!P0 BRA `(.L_x_32) ;  /* 0x0000002400ac8947 */ /* 0x008fea0003800000 */
.L_x_22:
[----:B------:R-:W-:-:S13]  /*25a0*/  ISETP.GT.AND P0, PT, R124, 0x3, PT ;  /* 0x000000037c00780c */ /* 0x000fda0003f04270 */
[----:B-1----:R-:W-:Y:S05]  /*25b0*/  @P0 EXIT ;  /* 0x000000000000094d */ /* 0x002fea0003800000 */
[----:B------:R-:W-:Y:S05]  /*25c0*/  BRA.U !UP4, `(.L_x_33) ;  /* 0x000000010cb87547 */ /* 0x000fea000b800000 */
[----:B------:R-:W1:Y:S01]  /*25d0*/  S2UR UR6, SR_CgaCtaId ;  /* 0x00000000000679c3 */ /* 0x000e620000008800 */
[----:B------:R-:W-:Y:S01]  /*25e0*/  NOP ;  /* 0x0000000000007918 */ /* 0x000fe20000000000 */
[----:B------:R-:W-:Y:S01]  /*25f0*/  UMOV UR4, 0x40 ;  /* 0x0000004000047882 */ /* 0x000fe20000000000 */
[----:B------:R-:W-:Y:S01]  /*2600*/  UMOV UR5, 0x400 ;  /* 0x0000040000057882 */ /* 0x000fe20000000000 */
[----:B-1----:R-:W-:Y:S02]  /*2610*/  ULEA UR4, UR6, UR4, 0x18 ;  /* 0x0000000406047291 */ /* 0x002fe4000f8ec0ff */
[----:B------:R-:W-:-:S07]  /*2620*/  ULEA UR5, UR6, UR5, 0x18 ;  /* 0x0000000506057291 */ /* 0x000fce000f8ec0ff */
[----:B---3--:R-:W1:Y:S02]  /*2630*/  LDS.U8 R0, [UR4] ;  /* 0x00000004ff007984 */ /* 0x008e640008000000 */
[----:B-1----:R-:W-:-:S13]  /*2640*/  ISETP.NE.AND P0, PT, R0, RZ, PT ;  /* 0x000000ff0000720c */ /* 0x002fda0003f05270 */
[----:B------:R-:W-:Y:S05]  /*2650*/  @P0 BRA `(.L_x_34) ;  /* 0x00000000007c0947 */ /* 0x000fea0003800000 */
[----:B------:R-:W-:-:S13]  /*2660*/  ELECT P0, URZ, PT ;  /* 0x0000000000ff782f */ /* 0x000fda0003800000 */
[----:B------:R-:W-:Y:S05]  /*2670*/  @!P0 BRA `(.L_x_35) ;  /* 0x0000000000848947 */ /* 0x000fea0003800000 */
[----:B------:R-:W-:Y:S01]  /*2680*/  UMOV UR4, 0x10 ;  /* 0x0000001000047882 */ /* 0x000fe20000000000 */
[----:B------:R-:W-:-:S04]  /*2690*/  IMAD.MOV.U32 R2, RZ, RZ, 0xffff ;  /* 0x0000ffffff027424 */ /* 0x000fc800078e00ff */
[----:B------:R-:W-:Y:S04]  /*26a0*/  DEPBAR.LE SB1, 0x36 ;  /* 0x00009d800000791a */ /* 0x000fe80000000000 */
[----:B------:R-:W1:Y:S02]  /*26b0*/  UTCATOMSWS.FIND_AND_SET.ALIGN UP0, UR4, UR4 ;  /* 0x00000004000475e3 */ /* 0x000e640008000800 */
[----:B-1----:R-:W-:Y:S01]  /*26c0*/  PLOP3.LUT P0, PT, PT, PT, UP0, 0x80, 0x8 ;  /* 0x000000000008781c */ /* 0x002fe20003f0f008 */
[----:B------:R-:W-:-:S03]  /*26d0*/  IMAD.U32 R5, RZ, RZ, UR4 ;  /* 0x00000004ff057e24 */ /* 0x000fc6000f8e00ff */
[----:B------:R-:W-:-:S04]  /*26e0*/  SEL R0, RZ, 0xffffffff, !P0 ;  /* 0xffffffffff007807 */ /* 0x000fc80004000000 */
[----:B------:R-:W-:Y:S01]  /*26f0*/  ISETP.NE.AND P0, PT, R0, RZ, PT ;  /* 0x000000ff0000720c */ /* 0x000fe20003f05270 */
[----:B------:R-:W-:-:S12]  /*2700*/  IMAD.MOV.U32 R0, RZ, RZ, 0x1 ;  /* 0x00000001ff007424 */ /* 0x000fd800078e00ff */
[----:B------:R-:W-:Y:S05]  /*2710*/  @P0 BRA `(.L_x_36) ;  /* 0x0000000000240947 */ /* 0x000fea0003800000 */
.L_x_37:
[----:B------:R-:W-:Y:S05]  /*2720*/  NANOSLEEP 0x64 ;  /* 0x000000640000795d */ /* 0x000fea0003800000 */
[----:B------:R-:W-:-:S05]  /*2730*/  UMOV UR4, 0x10 ;  /* 0x0000001000047882 */ /* 0x000fca0000000000 */
[----:B------:R-:W-:Y:S04]  /*2740*/  DEPBAR.LE SB1, 0x36 ;  /* 0x00009d800000791a */ /* 0x000fe80000000000 */
[----:B------:R-:W1:Y:S02]  /*2750*/  UTCATOMSWS.FIND_AND_SET.ALIGN UP0, UR4, UR4 ;  /* 0x00000004000475e3 */ /* 0x000e640008000800 */
[----:B-1----:R-:W-:Y:S01]  /*2760*/  PLOP3.LUT P0, PT, PT, PT, UP0, 0x80, 0x8 ;  /* 0x000000000008781c */ /* 0x002fe20003f0f008 */
[----:B------:R-:W-:-:S03]  /*2770*/  IMAD.U32 R5, RZ, RZ, UR4 ;  /* 0x00000004ff057e24 */ /* 0x000fc6000f8e00ff */
[----:B------:R-:W-:-:S04]  /*2780*/  SEL R3, RZ, 0xffffffff, !P0 ;  /* 0xffffffffff037807 */ /* 0x000fc80004000000 */
[----:B------:R-:W-:-:S13]  /*2790*/  ISETP.NE.AND P0, PT, R3, RZ, PT ;  /* 0x000000ff0300720c */ /* 0x000fda0003f05270 */
[----:B------:R-:W-:Y:S05]  /*27a0*/  @!P0 BRA `(.L_x_37) ;  /* 0xfffffffc00dc8947 */ /* 0x000fea000383ffff */
.L_x_36:
[C---:B------:R-:W-:Y:S01]  /*27b0*/  VIADD R3, R5.reuse, 0x10 ;  /* 0x0000001005037836 */ /* 0x040fe20000000000 */
[----:B------:R-:W-:Y:S01]  /*27c0*/  UMOV UR4, 0x50 ;  /* 0x0000005000047882 */ /* 0x000fe20000000000 */
[----:B------:R-:W-:Y:S01]  /*27d0*/  SHF.L.U32 R2, R2, R5, RZ ;  /* 0x0000000502027219 */ /* 0x000fe200000006ff */
[----:B------:R-:W-:Y:S01]  /*27e0*/  ULEA UR4, UR6, UR4, 0x18 ;  /* 0x0000000406047291 */ /* 0x000fe2000f8ec0ff */
[----:B------:R-:W-:Y:S01]  /*27f0*/  IMAD.SHL.U32 R5, R5, 0x20, RZ ;  /* 0x0000002005057824 */ /* 0x000fe200078e00ff */
[----:B------:R-:W-:-:S04]  /*2800*/  SHF.L.U32 R3, R0, R3, RZ ;  /* 0x0000000300037219 */ /* 0x000fc800000006ff */
[----:B------:R-:W-:-:S05]  /*2810*/  LOP3.LUT R2, R3, R2, RZ, 0xfc, !PT ;  /* 0x0000000203027212 */ /* 0x000fca00078efcff */
[----:B------:R1:W-:Y:S04]  /*2820*/  ATOMS.OR RZ, [UR4], R2 ;  /* 0x00000002ffff798c */ /* 0x0003e8000b000004 */
[----:B------:R1:W-:Y:S01]  /*2830*/  STS [UR5+0x98], R5 ;  /* 0x00009805ff007988 */ /* 0x0003e20008000805 */
[----:B------:R-:W-:Y:S05]  /*2840*/  BRA `(.L_x_35) ;  /* 0x0000000000107947 */ /* 0x000fea0003800000 */
.L_x_34:
[----:B------:R-:W-:Y:S02]  /*2850*/  MOV R0, 0xffffffff ;  /* 0xffffffff00007802 */ /* 0x000fe40000000f00 */
[----:B------:R-:W-:-:S03]  /*2860*/  MOV R2, 0x2890 ;  /* 0x0000289000027802 */ /* 0x000fc60000000f00 */
[----:B------:R1:W-:Y:S04]  /*2870*/  STS [UR5+0x98], R0 ;  /* 0x00009800ff007988 */ /* 0x0003e80008000805 */
[----:B-12---:R-:W-:Y:S05]  /*2880*/  CALL.REL.NOINC `($__internal_1_$__cuda_sm10x_tcgen05_guardrail_trap_phase_invalid_during_alloc) ;  /* 0x00000024005c7944 */ /* 0x006fea0003c00000 */
.L_x_35:
[----:B------:R-:W-:Y:S05]  /*2890*/  WARPSYNC.ALL ;  /* 0x0000000000007948 */ /* 0x000fea0003800000 */
[----:B------:R-:W-:Y:S01]  /*28a0*/  NOP ;  /* 0x0000000000007918 */ /* 0x000fe20000000000 */
.L_x_33:
[----:B------:R-:W4:Y:S08]  /*28b0*/  S2UR UR4, SR_CgaCtaId ;  /* 0x00000000000479c3 */ /* 0x000f300000008800 */
[----:B------:R-:W-:Y:S06]  /*28c0*/  BAR.SYNC.DEFER_BLOCKING 0x3, 0xa0 ;  /* 0x00c2800000007b1d */ /* 0x000fec0000010000 */
[----:B------:R-:W-:-:S02]  /*28d0*/  UMOV UR5, 0x400 ;  /* 0x0000040000057882 */ /* 0x000fc40000000000 */
[----:B----4-:R-:W-:-:S06]  /*28e0*/  ULEA UR4, UR4, UR5, 0x18 ;  /* 0x0000000504047291 */ /* 0x010fcc000f8ec0ff */
[----:B------:R-:W-:-:S05]  /*28f0*/  MOV R87, UR4 ;  /* 0x0000000400577c02 */ /* 0x000fca0008000f00 */
[----:B------:R4:W1:Y:S01]  /*2900*/  LDS R123, [R87+0x98] ;  /* 0x00009800577b7984 */ /* 0x0008620000000800 */
[----:B------:R-:W5:Y:S02]  /*2910*/  SYNCS.PHASECHK.TRANS64.TRYWAIT P0, [R87+URZ+0x70], RZ ;  /* 0x000070ff570075a7 */ /* 0x000f6400080011ff */
[----:B-1--45:R-:W-:Y:S05]  /*2920*/  @!P0 BRA `(.L_x_38) ;  /* 0x0000002000e08947 */ /* 0x032fea0003800000 */
.L_x_75:
[----:B------:R-:W4:Y:S01]  /*2930*/  LDS.128 R88, [R87+0x33410] ;  /* 0x0334100057587984 */ /* 0x000f220000000c00 */
[----:B---3--:R-:W-:Y:S01]  /*2940*/  HFMA2 R0, -RZ, RZ, 0, 5.9604644775390625e-08 ;  /* 0x00000001ff007431 */ /* 0x008fe200000001ff */
[----:B------:R3:W-:Y:S06]  /*2950*/  MEMBAR.ALL.CTA ;  /* 0x0000000000007992 */ /* 0x0007ec0000008000 */
[----:B---3--:R-:W3:Y:S02]  /*2960*/  FENCE.VIEW.ASYNC.S ;  /* 0x00000000000073c6 */ /* 0x008ee40000000000 */
[----:B---3--:R3:W-:Y:S01]  /*2970*/  SYNCS.ARRIVE.TRANS64.ART0 RZ, [R87+URZ+0x80], R0 ;  /* 0x0000800057ff79a7 */ /* 0x0087e200085000ff */
[----:B----4-:R-:W-:-:S13]  /*2980*/  ISETP.NE.AND P0, PT, R91, 0x1, PT ;  /* 0x000000015b00780c */ /* 0x010fda0003f05270 */
[----:B---3--:R-:W-:Y:S05]  /*2990*/  @P0 BRA `(.L_x_39) ;  /* 0x0000001800b80947 */ /* 0x008fea0003800000 */
[----:B------:R-:W-:Y:S01]  /*29a0*/  IMAD.SHL.U32 R3, R104, 0x40, RZ ;  /* 0x0000004068037824 */ /* 0x000fe200078e00ff */
[----:B------:R-:W-:Y:S01]  /*29b0*/  SHF.R.U32.HI R2, RZ, 0x5, R104 ;  /* 0x00000005ff027819 */ /* 0x000fe20000011668 */
[----:B------:R-:W3:Y:S01]  /*29c0*/  S2UR UR8, SR_CgaCtaId ;  /* 0x00000000000879c3 */ /* 0x000ee20000008800 */
[----:B------:R-:W4:Y:S01]  /*29d0*/  S2R R102, SR_LANEID ;  /* 0x0000000000667919 */ /* 0x000f220000000000 */
[----:B------:R-:W-:Y:S01]  /*29e0*/  IMAD R122, R124, 0x4, R87 ;  /* 0x000000047c7a7824 */ /* 0x000fe200078e0257 */
[----:B------:R-:W-:Y:S01]  /*29f0*/  LOP3.LUT R3, R3, 0x7c0, RZ, 0xc0, !PT ;  /* 0x000007c003037812 */ /* 0x000fe200078ec0ff */
[----:B------:R-:W-:Y:S01]  /*2a00*/  IMAD.MOV.U32 R108, RZ, RZ, 0x1 ;  /* 0x00000001ff6c7424 */ /* 0x000fe200078e00ff */
[----:B------:R-:W-:Y:S01]  /*2a10*/  CS2R R106, SRZ ;  /* 0x00000000006a7805 */ /* 0x000fe2000001ff00 */
[----:B------:R-:W-:Y:S01]  /*2a20*/  IMAD.MOV.U32 R105, RZ, RZ, RZ ;  /* 0x000000ffff697224 */ /* 0x000fe200078e00ff */
[----:B------:R-:W-:Y:S01]  /*2a30*/  UMOV UR9, 0x400 ;  /* 0x0000040000097882 */ /* 0x000fe20000000000 */
[----:B------:R-:W-:Y:S01]  /*2a40*/  IMAD R4, R2, 0x800, R3 ;  /* 0x0000080002047824 */ /* 0x000fe200078e0203 */
[----:B------:R-:W1:Y:S01]  /*2a50*/  LDCU.64 UR10, c[0x0][0x348] ;  /* 0x00006900ff0a77ac */ /* 0x000e620008000a00 */
[----:B------:R-:W-:-:S02]  /*2a60*/  IMAD.SHL.U32 R3, R104, 0x80, RZ ;  /* 0x0000008068037824 */ /* 0x000fc400078e00ff */
[----:B------:R-:W-:Y:S02]  /*2a70*/  IMAD.IADD R5, R87, 0x1, R4 ;  /* 0x0000000157057824 */ /* 0x000fe400078e0204 */
[C---:B------:R-:W-:Y:S01]  /*2a80*/  IMAD R109, R2.reuse, 0x200000, R123 ;  /* 0x00200000026d7824 */ /* 0x040fe200078e027b */
[----:B------:R-:W-:Y:S01]  /*2a90*/  LOP3.LUT R3, R3, 0xf80, RZ, 0xc0, !PT ;  /* 0x00000f8003037812 */ /* 0x000fe200078ec0ff */
[C---:B------:R-:W-:Y:S02]  /*2aa0*/  VIADD R4, R5.reuse, 0x4430 ;  /* 0x0000443005047836 */ /* 0x040fe40000000000 */
[----:B------:R-:W-:Y:S02]  /*2ab0*/  VIADD R7, R5, 0x4420 ;  /* 0x0000442005077836 */ /* 0x000fe40000000000 */
[----:B------:R-:W-:Y:S01]  /*2ac0*/  IMAD R6, R2, 0x1000, R3 ;  /* 0x0000100002067824 */ /* 0x000fe200078e0203 */
[----:B------:R-:W-:Y:S02]  /*2ad0*/  SHF.R.U32.HI R121, RZ, 0x3, R4 ;  /* 0x00000003ff797819 */ /* 0x000fe40000011604 */
[----:B------:R-:W-:Y:S01]  /*2ae0*/  SHF.R.U32.HI R120, RZ, 0x3, R7 ;  /* 0x00000003ff787819 */ /* 0x000fe20000011607 */
[----:B------:R-:W-:Y:S01]  /*2af0*/  IMAD.IADD R3, R87, 0x1, R6 ;  /* 0x0000000157037824 */ /* 0x000fe200078e0206 */
[----:B------:R-:W-:Y:S01]  /*2b00*/  LOP3.LUT R121, R4, 0x30, R121, 0x78, !PT ;  /* 0x0000003004797812 */ /* 0x000fe200078e7879 */
[----:B------:R-:W-:Y:S01]  /*2b10*/  VIADD R4, R5, 0x4410 ;  /* 0x0000441005047836 */ /* 0x000fe20000000000 */
[----:B------:R-:W-:Y:S01]  /*2b20*/  LOP3.LUT R120, R7, 0x30, R120, 0x78, !PT ;  /* 0x0000003007787812 */ /* 0x000fe200078e7878 */
[----:B------:R-:W-:Y:S01]  /*2b30*/  VIADD R5, R5, 0x4400 ;  /* 0x0000440005057836 */ /* 0x000fe20000000000 */
[----:B---3--:R-:W-:Y:S01]  /*2b40*/  ULEA UR7, UR8, UR9, 0x18 ;  /* 0x0000000908077291 */ /* 0x008fe2000f8ec0ff */
[C---:B------:R-:W-:Y:S01]  /*2b50*/  VIADD R6, R3.reuse, 0x430 ;  /* 0x0000043003067836 */ /* 0x040fe20000000000 */
[----:B------:R-:W-:Y:S01]  /*2b60*/  SHF.R.U32.HI R119, RZ, 0x3, R4 ;  /* 0x00000003ff777819 */ /* 0x000fe20000011604 */
[----:B------:R-:W-:Y:S01]  /*2b70*/  VIADD R7, R3, 0x420 ;  /* 0x0000042003077836 */ /* 0x000fe20000000000 */
[----:B------:R-:W-:-:S02]  /*2b80*/  SHF.R.U32.HI R118, RZ, 0x3, R5 ;  /* 0x00000003ff767819 */ /* 0x000fc40000011605 */
[----:B------:R-:W-:Y:S01]  /*2b90*/  LOP3.LUT R119, R4, 0x30, R119, 0x78, !PT ;  /* 0x0000003004777812 */ /* 0x000fe200078e7877 */
[----:B------:R-:W-:Y:S01]  /*2ba0*/  VIADD R4, R3, 0x410 ;  /* 0x0000041003047836 */ /* 0x000fe20000000000 */
[----:B------:R-:W-:Y:S01]  /*2bb0*/  LOP3.LUT R118, R5, 0x30, R118, 0x78, !PT ;  /* 0x0000003005767812 */ /* 0x000fe200078e7876 */
[C---:B------:R-:W-:Y:S01]  /*2bc0*/  VIADD R5, R3.reuse, 0x400 ;  /* 0x0000040003057836 */ /* 0x040fe20000000000 */
[----:B------:R-:W-:Y:S02]  /*2bd0*/  SHF.R.U32.HI R117, RZ, 0x3, R6 ;  /* 0x00000003ff757819 */ /* 0x000fe40000011606 */
[----:B------:R-:W-:Y:S02]  /*2be0*/  SHF.R.U32.HI R115, RZ, 0x3, R4 ;  /* 0x00000003ff737819 */ /* 0x000fe40000011604 */
[----:B------:R-:W-:Y:S02]  /*2bf0*/  SHF.R.U32.HI R114, RZ, 0x3, R5 ;  /* 0x00000003ff727819 */ /* 0x000fe40000011605 */
[----:B------:R-:W-:Y:S01]  /*2c00*/  LOP3.LUT R117, R6, 0x70, R117, 0x78, !PT ;  /* 0x0000007006757812 */ /* 0x000fe200078e7875 */
[C---:B------:R-:W-:Y:S01]  /*2c10*/  VIADD R6, R3.reuse, 0x470 ;  /* 0x0000047003067836 */ /* 0x040fe20000000000 */
[----:B------:R-:W-:Y:S01]  /*2c20*/  LOP3.LUT R115, R4, 0x70, R115, 0x78, !PT ;  /* 0x0000007004737812 */ /* 0x000fe200078e7873 */
[----:B------:R-:W-:Y:S01]  /*2c30*/  VIADD R4, R3, 0x450 ;  /* 0x0000045003047836 */ /* 0x000fe20000000000 */
[----:B------:R-:W-:Y:S01]  /*2c40*/  LOP3.LUT R114, R5, 0x70, R114, 0x78, !PT ;  /* 0x0000007005727812 */ /* 0x000fe200078e7872 */
[C---:B------:R-:W-:Y:S01]  /*2c50*/  VIADD R5, R3.reuse, 0x460 ;  /* 0x0000046003057836 */ /* 0x040fe20000000000 */
[----:B------:R-:W-:Y:S01]  /*2c60*/  SHF.R.U32.HI R116, RZ, 0x3, R7 ;  /* 0x00000003ff747819 */ /* 0x000fe20000011607 */
[----:B------:R-:W-:Y:S01]  /*2c70*/  VIADD R3, R3, 0x440 ;  /* 0x0000044003037836 */ /* 0x000fe20000000000 */
[----:B------:R-:W-:-:S02]  /*2c80*/  SHF.R.U32.HI R113, RZ, 0x3, R6 ;  /* 0x00000003ff717819 */ /* 0x000fc40000011606 */
[----:B------:R-:W-:Y:S02]  /*2c90*/  SHF.R.U32.HI R112, RZ, 0x3, R5 ;  /* 0x00000003ff707819 */ /* 0x000fe40000011605 */
[----:B------:R-:W-:Y:S02]  /*2ca0*/  SHF.R.U32.HI R111, RZ, 0x3, R4 ;  /* 0x00000003ff6f7819 */ /* 0x000fe40000011604 */
[----:B------:R-:W-:Y:S02]  /*2cb0*/  SHF.R.U32.HI R110, RZ, 0x3, R3 ;  /* 0x00000003ff6e7819 */ /* 0x000fe40000011603 */
[----:B------:R-:W-:Y:S02]  /*2cc0*/  LOP3.LUT R116, R7, 0x70, R116, 0x78, !PT ;  /* 0x0000007007747812 */ /* 0x000fe400078e7874 */
[----:B------:R-:W-:Y:S02]  /*2cd0*/  LOP3.LUT R113, R6, 0x70, R113, 0x78, !PT ;  /* 0x0000007006717812 */ /* 0x000fe400078e7871 */
[----:B------:R-:W-:-:S02]  /*2ce0*/  LOP3.LUT R112, R5, 0x70, R112, 0x78, !PT ;  /* 0x0000007005707812 */ /* 0x000fc400078e7870 */
[----:B------:R-:W-:Y:S02]  /*2cf0*/  LOP3.LUT R111, R4, 0x70, R111, 0x78, !PT ;  /* 0x00000070046f7812 */ /* 0x000fe400078e786f */
[----:B-1--4-:R-:W-:-:S07]  /*2d00*/  LOP3.LUT R110, R3, 0x70, R110, 0x78, !PT ;  /* 0x00000070036e7812 */ /* 0x012fce00078e786e */
.L_x_50:
[----:B-1----:R-:W1:Y:S01]  /*2d10*/  LDC.64 R6, c[0x0][0x750] ;  /* 0x0001d400ff067b82 */ /* 0x002e620000000a00 */
[----:B------:R-:W-:-:S04]  /*2d20*/  SHF.L.U32 R127, R88, 0x7, RZ ;  /* 0x00000007587f7819 */ /* 0x000fc800000006ff */
[----:B------:R-:W-:-:S03]  /*2d30*/  IADD3 R5, PT, PT, R127, R104, RZ ;  /* 0x000000687f057210 */ /* 0x000fc60007ffe0ff */
[----:B------:R-:W3:Y:S01]  /*2d40*/  LDC.64 R2, c[0x0][0x758] ;  /* 0x0001d600ff027b82 */ /* 0x000ee20000000a00 */
[----:B------:R-:W-:Y:S02]  /*2d50*/  IMAD R126, R106, 0x8, R87 ;  /* 0x000000086a7e7824 */ /* 0x000fe400078e0257 */
[----:B-1----:R-:W-:-:S05]  /*2d60*/  IMAD.WIDE R6, R90, 0x4, R6 ;  /* 0x000000045a067825 */ /* 0x002fca00078e0206 */
[----:B------:R1:W5:Y:S01]  /*2d70*/  LDG.E R125, desc[UR14][R6.64] ;  /* 0x0000000e067d7981 */ /* 0x000362000c1e1900 */
[----:B---3--:R-:W-:Y:S01]  /*2d80*/  IMAD.WIDE R4, R5, 0x4, R2 ;  /* 0x0000000405047825 */ /* 0x008fe200078e0202 */
[----:B------:R-:W-:-:S04]  /*2d90*/  SHF.L.U32 R3, R105, 0x1f, RZ ;  /* 0x0000001f69037819 */ /* 0x000fc800000006ff */
[----:B------:R1:W5:Y:S01]  /*2da0*/  LDG.E R88, desc[UR14][R4.64] ;  /* 0x0000000e04587981 */ /* 0x000362000c1e1900 */
[----:B------:R-:W3:Y:S01]  /*2db0*/  SYNCS.PHASECHK.TRANS64.TRYWAIT P1, [R126+URZ+0x50], R3 ;  /* 0x000050037e0075a7 */ /* 0x000ee200080211ff */
[----:B------:R-:W-:Y:S01]  /*2dc0*/  PLOP3.LUT P0, PT, PT, PT, PT, 0x80, 0x8 ;  /* 0x000000000008781c */ /* 0x000fe20003f0f070 */
[----:B------:R-:W-:Y:S01]  /*2dd0*/  IMAD.MOV.U32 R103, RZ, RZ, R90 ;  /* 0x000000ffff677224 */ /* 0x000fe200078e005a */
[----:B-1-3--:R-:W-:Y:S11]  /*2de0*/  @!P1 BRA `(.L_x_40) ;  /* 0x0000001c00c49947 */ /* 0x00aff60003800000 */
.L_x_77:
[----:B------:R-:W-:Y:S01]  /*2df0*/  HFMA2 R130, -RZ, RZ, 0, 0 ;  /* 0x00000000ff827431 */ /* 0x000fe200000001ff */
[----:B------:R-:W-:Y:S01]  /*2e00*/  SHF.R.S32.HI R86, RZ, 0x1f, R90 ;  /* 0x0000001fff567819 */ /* 0x000fe2000001145a */
[----:B------:R-:W-:Y:S02]  /*2e10*/  IMAD R128, R106, 0x80, R109 ;  /* 0x000000806a807824 */ /* 0x000fe400078e026d */
[----:B------:R-:W-:-:S07]  /*2e20*/  IMAD.MOV.U32 R129, RZ, RZ, RZ ;  /* 0x000000ffff817224 */ /* 0x000fce00078e00ff */
.L_x_45:
[----:B------:R-:W-:Y:S01]  /*2e30*/  IMAD.SHL.U32 R90, R130, 0x20, RZ ;  /* 0x00000020825a7824 */ /* 0x000fe200078e00ff */
[----:B------:R-:W-:Y:S05]  /*2e40*/  WARPSYNC.ALL ;  /* 0x0000000000007948 */ /* 0x000fea0003800000 */
[----:B------:R-:W-:Y:S01]  /*2e50*/  NOP ;  /* 0x0000000000007918 */ /* 0x000fe20000000000 */
[----:B------:R-:W-:Y:S01]  /*2e60*/  IMAD.IADD R2, R128, 0x1, R90 ;  /* 0x0000000180027824 */ /* 0x000fe200078e025a */
[----:B--2---:R-:W-:-:S04]  /*2e70*/  PLOP3.LUT P2, PT, P0, PT, PT, 0x80, 0x8 ;  /* 0x000000000008781c */ /* 0x004fc8000074f070 */
[----:B------:R-:W-:-:S13]  /*2e80*/  R2UR UR4, R2 ;  /* 0x00000000020472ca */ /* 0x000fda00000e0000 */
[----:B------:R-:W2:Y:S01]  /*2e90*/  LDTM.x32 R36, tmem[UR4+0x20] ;  /* 0x00002004002479ee */ /* 0x000ea200082c0000 */
[----:B------:R-:W-:-:S13]  /*2ea0*/  R2UR UR4, R2 ;  /* 0x00000000020472ca */ /* 0x000fda00000e0000 */
[----:B-1----:R-:W3:Y:S01]  /*2eb0*/  LDTM.x32 R4, tmem[UR4] ;  /* 0x00000004000479ee */ /* 0x002ee200082c0000 */
[-C--:B-12--5:R-:W-:Y:S02]  /*2ec0*/  FMUL2 R2, R36.F32x2.HI_LO, R125.reuse.F32 ;  /* 0x0000007d2402724a */ /* 0x0a6fe40001000000 */
[-C--:B------:R-:W-:Y:S02]  /*2ed0*/  FMUL2 R36, R40.F32x2.HI_LO, R125.reuse.F32 ;  /* 0x0000007d2824724a */ /* 0x080fe40001000000 */
[-C--:B------:R-:W-:Y:S02]  /*2ee0*/  FMUL2 R40, R44.F32x2.HI_LO, R125.reuse.F32 ;  /* 0x0000007d2c28724a */ /* 0x080fe40001000000 */
[-C--:B------:R-:W-:Y:S02]  /*2ef0*/  FMUL2 R38, R38.F32x2.HI_LO, R125.reuse.F32 ;  /* 0x0000007d2626724a */ /* 0x080fe40001000000 */
[-C--:B------:R-:W-:Y:S02]  /*2f00*/  FMUL2 R42, R42.F32x2.HI_LO, R125.reuse.F32 ;  /* 0x0000007d2a2a724a */ /* 0x080fe40001000000 */
[----:B------:R-:W-:-:S02]  /*2f10*/  FMUL2 R44, R48.F32x2.HI_LO, R125.F32 ;  /* 0x0000007d302c724a */ /* 0x000fc40001000000 */
[-C--:B------:R-:W-:Y:S02]  /*2f20*/  FMUL2 R46, R46.F32x2.HI_LO, R125.reuse.F32 ;  /* 0x0000007d2e2e724a */ /* 0x080fe40001000000 */
        /* <DEDUP_REMOVED lines=9> */
[-C--:B---3--:R-:W-:Y:S01]  /*2fc0*/  FMUL2 R70, R8.F32x2.HI_LO, R125.reuse.F32 ;  /* 0x0000007d0846724a */ /* 0x088fe20001000000 */
[----:B------:R-:W-:Y:S01]  /*2fd0*/  F2FP.BF16.F32.PACK_AB R9, R39, R38 ;  /* 0x000000262709723e */ /* 0x000fe200000010ff */
[-C--:B------:R-:W-:Y:S01]  /*2fe0*/  FMUL2 R72, R10.F32x2.HI_LO, R125.reuse.F32 ;  /* 0x0000007d0a48724a */ /* 0x080fe20001000000 */
        /* <DEDUP_REMOVED lines=27> */
[----:B------:R-:W-:Y:S01]  /*31a0*/  FMUL2 R34, R34.F32x2.HI_LO, R125.F32 ;  /* 0x0000007d2222724a */ /* 0x000fe20001000000 */
[----:B------:R-:W-:Y:S01]  /*31b0*/  F2FP.BF16.F32.PACK_AB R20, R57, R56 ;  /* 0x000000383914723e */ /* 0x000fe200000010ff */
[----:B------:R1:W-:Y:S01]  /*31c0*/  STS.128 [R110], R8 ;  /* 0x000000086e007388 */ /* 0x0003e20000000c00 */
[----:B------:R-:W-:-:S02]  /*31d0*/  F2FP.BF16.F32.PACK_AB R7, R73, R72 ;  /* 0x000000484907723e */ /* 0x000fc400000010ff */
[----:B------:R-:W-:Y:S01]  /*31e0*/  F2FP.BF16.F32.PACK_AB R6, R71, R70 ;  /* 0x000000464706723e */ /* 0x000fe200000010ff */
[----:B------:R2:W-:Y:S01]  /*31f0*/  STS.128 [R111], R12 ;  /* 0x0000000c6f007388 */ /* 0x0005e20000000c00 */
[----:B------:R-:W-:Y:S02]  /*3200*/  F2FP.BF16.F32.PACK_AB R5, R69, R68 ;  /* 0x000000444505723e */ /* 0x000fe400000010ff */
[----:B------:R-:W-:Y:S01]  /*3210*/  F2FP.BF16.F32.PACK_AB R4, R65, R64 ;  /* 0x000000404104723e */ /* 0x000fe200000010ff */
[----:B------:R3:W-:Y:S04]  /*3220*/  STS.128 [R112], R16 ;  /* 0x0000001070007388 */ /* 0x0007e80000000c00 */
[----:B------:R4:W-:Y:S04]  /*3230*/  STS.128 [R113], R20 ;  /* 0x0000001471007388 */ /* 0x0009e80000000c00 */
[----:B------:R4:W-:Y:S01]  /*3240*/  STS.128 [R114], R4 ;  /* 0x0000000472007388 */ /* 0x0009e20000000c00 */
[----:B-1----:R-:W-:-:S02]  /*3250*/  F2FP.BF16.F32.PACK_AB R11, R81, R80 ;  /* 0x00000050510b723e */ /* 0x002fc400000010ff */
[----:B------:R-:W-:Y:S02]  /*3260*/  F2FP.BF16.F32.PACK_AB R10, R79, R78 ;  /* 0x0000004e4f0a723e */ /* 0x000fe400000010ff */
[----:B------:R-:W-:Y:S02]  /*3270*/  F2FP.BF16.F32.PACK_AB R9, R77, R76 ;  /* 0x0000004c4d09723e */ /* 0x000fe400000010ff */
[----:B------:R-:W-:Y:S02]  /*3280*/  F2FP.BF16.F32.PACK_AB R8, R75, R74 ;  /* 0x0000004a4b08723e */ /* 0x000fe400000010ff */
[----:B--2---:R-:W-:Y:S02]  /*3290*/  F2FP.BF16.F32.PACK_AB R15, R27, R26 ;  /* 0x0000001a1b0f723e */ /* 0x004fe400000010ff */
[----:B------:R-:W-:Y:S01]  /*32a0*/  F2FP.BF16.F32.PACK_AB R14, R25, R24 ;  /* 0x00000018190e723e */ /* 0x000fe200000010ff */
[----:B------:R4:W-:Y:S01]  /*32b0*/  STS.128 [R115], R8 ;  /* 0x0000000873007388 */ /* 0x0009e20000000c00 */
[----:B------:R-:W-:-:S02]  /*32c0*/  F2FP.BF16.F32.PACK_AB R13, R85, R84 ;  /* 0x00000054550d723e */ /* 0x000fc400000010ff */
[----:B------:R-:W-:Y:S02]  /*32d0*/  F2FP.BF16.F32.PACK_AB R12, R83, R82 ;  /* 0x00000052530c723e */ /* 0x000fe400000010ff */
[----:B---3--:R-:W-:Y:S02]  /*32e0*/  F2FP.BF16.F32.PACK_AB R19, R35, R34 ;  /* 0x000000222313723e */ /* 0x008fe400000010ff */
[----:B------:R-:W-:Y:S01]  /*32f0*/  F2FP.BF16.F32.PACK_AB R18, R33, R32 ;  /* 0x000000202112723e */ /* 0x000fe200000010ff */
[----:B------:R4:W-:Y:S01]  /*3300*/  STS.128 [R116], R12 ;  /* 0x0000000c74007388 */ /* 0x0009e20000000c00 */
[----:B------:R-:W-:Y:S02]  /*3310*/  F2FP.BF16.F32.PACK_AB R17, R31, R30 ;  /* 0x0000001e1f11723e */ /* 0x000fe400000010ff */
[----:B------:R-:W-:-:S05]  /*3320*/  F2FP.BF16.F32.PACK_AB R16, R29, R28 ;  /* 0x0000001c1d10723e */ /* 0x000fca00000010ff */
[----:B------:R4:W-:Y:S01]  /*3330*/  STS.128 [R117], R16 ;  /* 0x0000001075007388 */ /* 0x0009e20000000c00 */
[----:B------:R1:W-:Y:S06]  /*3340*/  MEMBAR.ALL.CTA ;  /* 0x0000000000007992 */ /* 0x0003ec0000008000 */
[----:B-1----:R-:W1:Y:S02]  /*3350*/  FENCE.VIEW.ASYNC.S ;  /* 0x00000000000073c6 */ /* 0x002e640000000000 */
[----:B-1----:R-:W-:Y:S06]  /*3360*/  BAR.SYNC.DEFER_BLOCKING 0x2, 0x80 ;  /* 0x0082000000007b1d */ /* 0x002fec0000010000 */
[----:B------:R-:W-:Y:S05]  /*3370*/  BRA.U !UP4, `(.L_x_41) ;  /* 0x000000010c447547 */ /* 0x000fea000b800000 */
[----:B------:R-:W-:Y:S01]  /*3380*/  UIADD3 UR12, UP0, UPT, UR10, 0x240, URZ ;  /* 0x000002400a0c7890 */ /* 0x000fe2000ff1e0ff */
[----:B------:R-:W-:Y:S01]  /*3390*/  PLOP3.LUT P0, PT, PT, PT, PT, 0x80, 0x8 ;  /* 0x000000000008781c */ /* 0x000fe20003f0f070 */
[----:B------:R-:W-:Y:S01]  /*33a0*/  IMAD R90, R89, 0x80, R90 ;  /* 0x00000080595a7824 */ /* 0x000fe200078e025a */
[----:B----4-:R-:W-:Y:S01]  /*33b0*/  IADD3 R4, PT, PT, R87, 0x400, RZ ;  /* 0x0000040057047810 */ /* 0x010fe20007ffe0ff */
[----:B------:R-:W-:-:S12]  /*33c0*/  UIADD3.X UR13, UPT, UPT, URZ, UR11, URZ, UP0, !UPT ;  /* 0x0000000bff0d7290 */ /* 0x000fd800087fe4ff */
.L_x_42:
[----:B------:R-:W-:Y:S02]  /*33d0*/  PLOP3.LUT P1, PT, P1, P0, PT, 0xf2, 0x2f ;  /* 0x00000000002f781c */ /* 0x000fe40000f21e72 */
[----:B------:R-:W-:-:S08]  /*33e0*/  @P0 R2UR P1, UR6, R127 ;  /* 0x000000007f0602ca */ /* 0x000fd00000020000 */
[----:B------:R-:W-:Y:S02]  /*33f0*/  PLOP3.LUT P1, PT, P1, P0, PT, 0xf2, 0x2f ;  /* 0x00000000002f781c */ /* 0x000fe40000f21e72 */
[----:B------:R-:W-:-:S08]  /*3400*/  @P0 R2UR.OR P1, UR5, R90 ;  /* 0x000000005a0502ca */ /* 0x000fd00000120000 */
[----:B------:R-:W-:Y:S02]  /*3410*/  PLOP3.LUT P1, PT, P1, P0, PT, 0xf2, 0x2f ;  /* 0x00000000002f781c */ /* 0x000fe40000f21e72 */
[----:B------:R-:W-:-:S08]  /*3420*/  @P0 R2UR.OR P1, UR4, R4 ;  /* 0x00000000040402ca */ /* 0x000fd00000120000 */
[----:B------:R-:W-:Y:S02]  /*3430*/  @P0 PLOP3.LUT P0, PT, P1, PT, PT, 0x80, 0x8 ;  /* 0x000000000008081c */ /* 0x000fe40000f0f070 */
[----:B------:R-:W-:-:S03]  /*3440*/  PLOP3.LUT P1, PT, PT, PT, PT, 0x80, 0x8 ;  /* 0x000000000008781c */ /* 0x000fc60003f2f070 */
[----:B------:R1:W-:Y:S08]  /*3450*/  UTMASTG.2D [UR4], [UR12], desc[URZ] ;  /* 0x0000ff040c0073b5 */ /* 0x0003f00008009000 */
[----:B-1----:R-:W-:Y:S05]  /*3460*/  @P0 BRA.U.ANY `(.L_x_42) ;  /* 0xfffffffd00d80947 */ /* 0x002fea000393ffff */
[----:B------:R0:W-:Y:S01]  /*3470*/  UTMACMDFLUSH ;  /* 0x00000000000079b7 */ /* 0x0001e20000000000 */
[----:B------:R-:W-:-:S04]  /*3480*/  DEPBAR.LE SB0, 0x0 ;  /* 0x000080000000791a */ /* 0x000fc80000000000 */
.L_x_41:
[----:B------:R-:W-:Y:S01]  /*3490*/  FMUL2 R92, R74.F32x2.HI_LO, -1.4426950216293334961 ;  /* 0xbfb8aa3b4a5c784a */ /* 0x000fe20001000000 */
[----:B------:R-:W-:Y:S01]  /*34a0*/  BAR.SYNC.DEFER_BLOCKING 0x2, 0x80 ;  /* 0x0082000000007b1d */ /* 0x000fe20000010000 */
[----:B----4-:R-:W-:Y:S02]  /*34b0*/  FMUL2 R10, R28.F32x2.HI_LO, -1.4426950216293334961 ;  /* 0xbfb8aa3b1c0a784a */ /* 0x010fe40001000000 */
[----:B------:R-:W-:Y:S02]  /*34c0*/  FMUL2 R22, R78.F32x2.HI_LO, -1.4426950216293334961 ;  /* 0xbfb8aa3b4e16784a */ /* 0x000fe40001000000 */
[----:B------:R-:W-:Y:S01]  /*34d0*/  FMUL2 R6, R32.F32x2.HI_LO, -1.4426950216293334961 ;  /* 0xbfb8aa3b2006784a */ /* 0x000fe20001000000 */
[----:B------:R-:W-:Y:S01]  /*34e0*/  MUFU.EX2 R92, R92 ;  /* 0x0000005c005c7308 */ /* 0x000fe20000000800 */
[----:B------:R-:W-:Y:S02]  /*34f0*/  FMUL2 R20, R80.F32x2.HI_LO, -1.4426950216293334961 ;  /* 0xbfb8aa3b5014784a */ /* 0x000fe40001000000 */
[----:B------:R-:W-:-:S02]  /*3500*/  FMUL2 R4, R34.F32x2.HI_LO, -1.4426950216293334961 ;  /* 0xbfb8aa3b2204784a */ /* 0x000fc40001000000 */
[----:B------:R-:W-:Y:S02]  /*3510*/  FMUL2 R100, R64.F32x2.HI_LO, -1.4426950216293334961 ;  /* 0xbfb8aa3b4064784a */ /* 0x000fe40001000000 */
[----:B------:R-:W-:Y:S01]  /*3520*/  FMUL2 R90, R76.F32x2.HI_LO, -1.4426950216293334961 ;  /* 0xbfb8aa3b4c5a784a */ /* 0x000fe20001000000 */
[----:B------:R-:W1:Y:S01]  /*3530*/  MUFU.EX2 R93, R93 ;  /* 0x0000005d005d7308 */ /* 0x000e620000000800 */
[----:B------:R-:W-:Y:S02]  /*3540*/  FMUL2 R8, R30.F32x2.HI_LO, -1.4426950216293334961 ;  /* 0xbfb8aa3b1e08784a */ /* 0x000fe40001000000 */
[----:B------:R-:W-:Y:S02]  /*3550*/  FMUL2 R98, R68.F32x2.HI_LO, -1.4426950216293334961 ;  /* 0xbfb8aa3b4462784a */ /* 0x000fe40001000000 */
[----:B------:R-:W-:Y:S02]  /*3560*/  FMUL2 R96, R70.F32x2.HI_LO, -1.4426950216293334961 ;  /* 0xbfb8aa3b4660784a */ /* 0x000fe40001000000 */
[----:B------:R-:W-:Y:S01]  /*3570*/  FMUL2 R94, R72.F32x2.HI_LO, -1.4426950216293334961 ;  /* 0xbfb8aa3b485e784a */ /* 0x000fe20001000000 */
[----:B------:R-:W-:Y:S01]  /*3580*/  MUFU.EX2 R10, R10 ;  /* 0x0000000a000a7308 */ /* 0x000fe20000000800 */
[----:B------:R-:W-:-:S02]  /*3590*/  FMUL2 R12, R26.F32x2.HI_LO, -1.4426950216293334961 ;  /* 0xbfb8aa3b1a0c784a */ /* 0x000fc40001000000 */
[----:B------:R-:W-:Y:S02]  /*35a0*/  FMUL2 R18, R82.F32x2.HI_LO, -1.4426950216293334961 ;  /* 0xbfb8aa3b5212784a */ /* 0x000fe40001000000 */
[----:B------:R-:W-:Y:S02]  /*35b0*/  FMUL2 R16, R84.F32x2.HI_LO, -1.4426950216293334961 ;  /* 0xbfb8aa3b5410784a */ /* 0x000fe40001000000 */
[----:B------:R-:W-:Y:S01]  /*35c0*/  FMUL2 R14, R24.F32x2.HI_LO, -1.4426950216293334961 ;  /* 0xbfb8aa3b180e784a */ /* 0x000fe20001000000 */
[----:B------:R-:W2:Y:S01]  /*35d0*/  MUFU.EX2 R11, R11 ;  /* 0x0000000b000b7308 */ /* 0x000ea20000000800 */
[----:B-1----:R-:W-:-:S07]  /*35e0*/  FADD2 R92, R92.F32x2.HI_LO, 1 ;  /* 0x3f8000005c5c744b */ /* 0x002fce0000200000 */
[----:B------:R-:W-:Y:S08]  /*35f0*/  MUFU.EX2 R22, R22 ;  /* 0x0000001600167308 */ /* 0x000ff00000000800 */
[----:B------:R-:W1:Y:S01]  /*3600*/  MUFU.EX2 R23, R23 ;  /* 0x0000001700177308 */ /* 0x000e620000000800 */
[----:B--2---:R-:W-:-:S07]  /*3610*/  FADD2 R10, R10.F32x2.HI_LO, 1 ;  /* 0x3f8000000a0a744b */ /* 0x004fce0000200000 */
[----:B------:R-:W-:Y:S08]  /*3620*/  MUFU.EX2 R6, R6 ;  /* 0x0000000600067308 */ /* 0x000ff00000000800 */
        /* <DEDUP_REMOVED lines=38> */
[----:B------:R-:W-:Y:S08]  /*3890*/  MUFU.RCP R92, R92 ;  /* 0x0000005c005c7308 */ /* 0x000ff00000001000 */
[----:B------:R-:W1:Y:S01]  /*38a0*/  MUFU.RCP R93, R93 ;  /* 0x0000005d005d7308 */ /* 0x000e620000001000 */
[----:B--2---:R-:W-:-:S07]  /*38b0*/  FADD2 R14, R14.F32x2.HI_LO, 1 ;  /* 0x3f8000000e0e744b */ /* 0x004fce0000200000 */
[----:B------:R-:W-:Y:S08]  /*38c0*/  MUFU.RCP R10, R10 ;  /* 0x0000000a000a7308 */ /* 0x000ff00000001000 */
[----:B------:R-:W2:Y:S01]  /*38d0*/  MUFU.RCP R11, R11 ;  /* 0x0000000b000b7308 */ /* 0x000ea20000001000 */
[----:B-1----:R-:W-:-:S04]  /*38e0*/  FMUL2 R92, R92.F32x2.HI_LO, R74.F32x2.HI_LO ;  /* 0x0000004a5c5c724a */ /* 0x002fc80000000000 */
[----:B------:R-:W-:-:S03]  /*38f0*/  FMUL2 R92, R92.F32x2.HI_LO, R40.F32x2.HI_LO ;  /* 0x000000285c5c724a */ /* 0x000fc60000000000 */
[----:B------:R-:W-:Y:S01]  /*3900*/  MUFU.RCP R22, R22 ;  /* 0x0000001600167308 */ /* 0x000fe20000001000 */
[----:B------:R-:W-:-:S07]  /*3910*/  FMUL2 R92, R92.F32x2.HI_LO, R88.F32 ;  /* 0x000000585c5c724a */ /* 0x000fce0001000000 */
[----:B------:R-:W1:Y:S01]  /*3920*/  MUFU.RCP R23, R23 ;  /* 0x0000001700177308 */ /* 0x000e620000001000 */
[----:B--2---:R-:W-:-:S04]  /*3930*/  FMUL2 R10, R10.F32x2.HI_LO, R28.F32x2.HI_LO ;  /* 0x0000001c0a0a724a */ /* 0x004fc80000000000 */
[----:B------:R-:W-:-:S03]  /*3940*/  FMUL2 R10, R10.F32x2.HI_LO, R56.F32x2.HI_LO ;  /* 0x000000380a0a724a */ /* 0x000fc60000000000 */
[----:B------:R-:W-:Y:S01]  /*3950*/  MUFU.RCP R6, R6 ;  /* 0x0000000600067308 */ /* 0x000fe20000001000 */
[----:B------:R-:W-:-:S07]  /*3960*/  FMUL2 R10, R10.F32x2.HI_LO, R88.F32 ;  /* 0x000000580a0a724a */ /* 0x000fce0001000000 */
        /* <DEDUP_REMOVED lines=16> */
[----:B------:R-:W-:Y:S01]  /*3a70*/  FMUL2 R66, R4.F32x2.HI_LO, R66.F32x2.HI_LO ;  /* 0x000000420442724a */ /* 0x000fe20000000000 */
[----:B------:R-:W-:Y:S02]  /*3a80*/  F2FP.BF16.F32.PACK_AB R4, R11, R10 ;  /* 0x0000000a0b04723e */ /* 0x000fe400000010ff */
[----:B------:R-:W-:Y:S01]  /*3a90*/  MUFU.RCP R90, R90 ;  /* 0x0000005a005a7308 */ /* 0x000fe20000001000 */
[----:B------:R-:W-:-:S05]  /*3aa0*/  FMUL2 R66, R66.F32x2.HI_LO, R88.F32 ;  /* 0x000000584242724a */ /* 0x000fca0001000000 */
[----:B------:R-:W-:Y:S02]  /*3ab0*/  FMNMX.NAN R32, |R21|, |R67|, !PT ;  /* 0x4000004315207209 */ /* 0x000fe40007820200 */
[----:B------:R-:W2:Y:S01]  /*3ac0*/  MUFU.RCP R91, R91 ;  /* 0x0000005b005b7308 */ /* 0x000ea20000001000 */
[----:B-1----:R-:W-:Y:S01]  /*3ad0*/  FMUL2 R100, R100.F32x2.HI_LO, R64.F32x2.HI_LO ;  /* 0x000000406464724a */ /* 0x002fe20000000000 */
[----:B------:R-:W-:-:S03]  /*3ae0*/  FMNMX.NAN R33, |R20|, |R66|, !PT ;  /* 0x4000004214217209 */ /* 0x000fc60007820200 */
        /* <DEDUP_REMOVED lines=11> */
[----:B------:R-:W-:Y:S08]  /*3ba0*/  MUFU.RCP R96, R96 ;  /* 0x0000006000607308 */ /* 0x000ff00000001000 */
        /* <DEDUP_REMOVED lines=11> */
[----:B--2---:R-:W-:-:S07]  /*3c60*/  FMUL2 R94, R94.F32x2.HI_LO, R72.F32x2.HI_LO ;  /* 0x000000485e5e724a */ /* 0x004fce0000000000 */
[----:B------:R-:W-:Y:S08]  /*3c70*/  MUFU.RCP R18, R18 ;  /* 0x0000001200127308 */ /* 0x000ff00000001000 */
[----:B------:R-:W2:Y:S01]  /*3c80*/  MUFU.RCP R19, R19 ;  /* 0x0000001300137308 */ /* 0x000ea20000001000 */
[----:B-1----:R-:W-:Y:S01]  /*3c90*/  FMUL2 R12, R12.F32x2.HI_LO, R26.F32x2.HI_LO ;  /* 0x0000001a0c0c724a */ /* 0x002fe20000000000 */
[----:B------:R-:W-:-:S02]  /*3ca0*/  FMNMX.NAN R26, |R93|, |R11|, !PT ;  /* 0x4000000b5d1a7209 */ /* 0x000fc40007820200 */
[----:B------:R-:W-:Y:S01]  /*3cb0*/  FMNMX.NAN R27, |R92|, |R10|, !PT ;  /* 0x4000000a5c1b7209 */ /* 0x000fe20007820200 */
[----:B------:R-:W-:Y:S01]  /*3cc0*/  FMUL2 R10, R6.F32x2.HI_LO, R88.F32 ;  /* 0x00000058060a724a */ /* 0x000fe20001000000 */
[----:B------:R-:W-:Y:S01]  /*3cd0*/  F2FP.BF16.F32.PACK_AB R7, R67, R66 ;  /* 0x000000424307723e */ /* 0x000fe200000010ff */
[----:B------:R-:W-:Y:S01]  /*3ce0*/  FMUL2 R58, R12.F32x2.HI_LO, R58.F32x2.HI_LO ;  /* 0x0000003a0c3a724a */ /* 0x000fe20000000000 */
[----:B------:R-:W-:Y:S01]  /*3cf0*/  MUFU.RCP R16, R16 ;  /* 0x0000001000107308 */ /* 0x000fe20000001000 */
[-C--:B------:R-:W-:Y:S01]  /*3d00*/  FMUL2 R12, R8.F32x2.HI_LO, R88.reuse.F32 ;  /* 0x00000058080c724a */ /* 0x080fe20001000000 */
[----:B------:R-:W-:Y:S01]  /*3d10*/  FMNMX.NAN R30, |R23|, |R11|, !PT ;  /* 0x4000000b171e7209 */ /* 0x000fe20007820200 */
[----:B------:R-:W-:Y:S01]  /*3d20*/  FMUL2 R58, R58.F32x2.HI_LO, R88.F32 ;  /* 0x000000583a3a724a */ /* 0x000fe20001000000 */
[-C--:B------:R-:W-:Y:S02]  /*3d30*/  F2FP.BF16.F32.PACK_AB R6, R11, R10.reuse ;  /* 0x0000000a0b06723e */ /* 0x080fe400000010ff */
[----:B------:R-:W-:-:S02]  /*3d40*/  FMNMX.NAN R31, |R22|, |R10|, !PT ;  /* 0x4000000a161f7209 */ /* 0x000fc40007820200 */
[----:B------:R-:W1:Y:S01]  /*3d50*/  MUFU.RCP R17, R17 ;  /* 0x0000001100117308 */ /* 0x000e620000001000 */
[----:B--2---:R-:W-:Y:S01]  /*3d60*/  FMUL2 R18, R18.F32x2.HI_LO, R82.F32x2.HI_LO ;  /* 0x000000521212724a */ /* 0x004fe20000000000 */
[----:B------:R-:W-:Y:S02]  /*3d70*/  F2FP.BF16.F32.PACK_AB R10, R23, R22 ;  /* 0x00000016170a723e */ /* 0x000fe400000010ff */
[----:B------:R-:W-:Y:S01]  /*3d80*/  F2FP.BF16.F32.PACK_AB R11, R21, R20 ;  /* 0x00000014150b723e */ /* 0x000fe200000010ff */
[----:B------:R-:W-:Y:S01]  /*3d90*/  FMUL2 R18, R18.F32x2.HI_LO, R48.F32x2.HI_LO ;  /* 0x000000301212724a */ /* 0x000fe20000000000 */
[----:B------:R-:W-:Y:S02]  /*3da0*/  FMNMX.NAN R28, |R91|, |R13|, !PT ;  /* 0x4000000d5b1c7209 */ /* 0x000fe40007820200 */
[----:B------:R-:W-:Y:S01]  /*3db0*/  MUFU.RCP R14, R14 ;  /* 0x0000000e000e7308 */ /* 0x000fe20000001000 */
[----:B------:R-:W-:Y:S01]  /*3dc0*/  FMUL2 R22, R18.F32x2.HI_LO, R88.F32 ;  /* 0x000000581216724a */ /* 0x000fe20001000000 */
[----:B------:R-:W-:-:S02]  /*3dd0*/  F2FP.BF16.F32.PACK_AB R5, R13, R12 ;  /* 0x0000000c0d05723e */ /* 0x000fc400000010ff */
[----:B------:R-:W-:Y:S02]  /*3de0*/  FMNMX.NAN R29, |R90|, |R12|, !PT ;  /* 0x4000000c5a1d7209 */ /* 0x000fe40007820200 */
[----:B------:R-:W-:Y:S02]  /*3df0*/  F2FP.BF16.F32.PACK_AB R12, R101, R100 ;  /* 0x00000064650c723e */ /* 0x000fe400000010ff */
[----:B------:R-:W2:Y:S01]  /*3e00*/  MUFU.RCP R15, R15 ;  /* 0x0000000f000f7308 */ /* 0x000ea20000001000 */
[----:B-1----:R-:W-:Y:S01]  /*3e10*/  FMUL2 R16, R16.F32x2.HI_LO, R84.F32x2.HI_LO ;  /* 0x000000541010724a */ /* 0x002fe20000000000 */
[----:B------:R-:W-:Y:S02]  /*3e20*/  F2FP.BF16.F32.PACK_AB R13, R99, R98 ;  /* 0x00000062630d723e */ /* 0x000fe400000010ff */
[----:B------:R-:W-:Y:S01]  /*3e30*/  F2FP.BF16.F32.PACK_AB R8, R93, R92 ;  /* 0x0000005c5d08723e */ /* 0x000fe200000010ff */
[----:B------:R-:W-:Y:S01]  /*3e40*/  FMUL2 R16, R16.F32x2.HI_LO, R54.F32x2.HI_LO ;  /* 0x000000361010724a */ /* 0x000fe20000000000 */
[----:B------:R-:W-:-:S02]  /*3e50*/  F2FP.BF16.F32.PACK_AB R9, R91, R90 ;  /* 0x0000005a5b09723e */ /* 0x000fc400000010ff */
[----:B------:R-:W-:Y:S01]  /*3e60*/  F2FP.BF16.F32.PACK_AB R19, R59, R58 ;  /* 0x0000003a3b13723e */ /* 0x000fe200000010ff */
[----:B------:R-:W-:Y:S01]  /*3e70*/  FMUL2 R20, R16.F32x2.HI_LO, R88.F32 ;  /* 0x000000581014724a */ /* 0x000fe20001000000 */
[----:B------:R-:W-:Y:S02]  /*3e80*/  F2FP.BF16.F32.PACK_AB R16, R23, R22 ;  /* 0x000000161710723e */ /* 0x000fe400000010ff */
[----:B------:R-:W-:Y:S02]  /*3e90*/  FMNMX3.NAN R26, |R101|, |R23|, R26, !PT ;  /* 0x40000017651a7276 */ /* 0x000fe4000782021a */
[----:B------:R-:W-:Y:S02]  /*3ea0*/  F2FP.BF16.F32.PACK_AB R17, R21, R20 ;  /* 0x000000141511723e */ /* 0x000fe400000010ff */
[----:B------:R-:W-:Y:S01]  /*3eb0*/  FMNMX3.NAN R28, |R99|, |R21|, R28, !PT ;  /* 0x40000015631c7276 */ /* 0x000fe2000782021c */
[----:B--2---:R-:W-:Y:S01]  /*3ec0*/  FMUL2 R14, R14.F32x2.HI_LO, R24.F32x2.HI_LO ;  /* 0x000000180e0e724a */ /* 0x004fe20000000000 */
[----:B------:R-:W-:Y:S01]  /*3ed0*/  FMNMX3.NAN R29, |R98|, |R20|, R29, !PT ;  /* 0x40000014621d7276 */ /* 0x000fe2000782021d */
[----:B------:R-:W-:Y:S01]  /*3ee0*/  FMUL2 R24, R94.F32x2.HI_LO, R42.F32x2.HI_LO ;  /* 0x0000002a5e18724a */ /* 0x000fe20000000000 */
[----:B------:R-:W-:Y:S01]  /*3ef0*/  FMNMX3.NAN R27, |R100|, |R22|, R27, !PT ;  /* 0x40000016641b7276 */ /* 0x000fe2000782021b */
[----:B------:R-:W-:Y:S01]  /*3f00*/  FMUL2 R52, R14.F32x2.HI_LO, R52.F32x2.HI_LO ;  /* 0x000000340e34724a */ /* 0x000fe20000000000 */
[----:B------:R-:W-:Y:S01]  /*3f10*/  F2FP.BF16.F32.PACK_AB R14, R3, R2 ;  /* 0x00000002030e723e */ /* 0x000fe200000010ff */
[----:B------:R-:W-:-:S02]  /*3f20*/  FMUL2 R24, R24.F32x2.HI_LO, R88.F32 ;  /* 0x000000581818724a */ /* 0x000fc40001000000 */
[----:B------:R-:W-:-:S03]  /*3f30*/  FMUL2 R52, R52.F32x2.HI_LO, R88.F32 ;  /* 0x000000583434724a */ /* 0x000fc60001000000 */
[----:B------:R-:W-:Y:S02]  /*3f40*/  F2FP.BF16.F32.PACK_AB R15, R25, R24 ;  /* 0x00000018190f723e */ /* 0x000fe400000010ff */
[----:B------:R-:W-:Y:S02]  /*3f50*/  F2FP.BF16.F32.PACK_AB R18, R53, R52 ;  /* 0x000000343512723e */ /* 0x000fe400000010ff */
[----:B------:R-:W-:Y:S01]  /*3f60*/  FMNMX3.NAN R25, |R25|, |R59|, R32, !PT ;  /* 0x4000003b19197276 */ /* 0x000fe20007820220 */
[----:B------:R1:W-:Y:S01]  /*3f70*/  STS.128 [R118], R12 ;  /* 0x0000000c76007388 */ /* 0x0003e20000000c00 */
[----:B------:R-:W-:Y:S02]  /*3f80*/  FMNMX3.NAN R24, |R24|, |R58|, R33, !PT ;  /* 0x4000003a18187276 */ /* 0x000fe40007820221 */
[----:B------:R-:W-:Y:S01]  /*3f90*/  FMNMX3.NAN R3, |R3|, |R53|, R30, !PT ;  /* 0x4000003503037276 */ /* 0x000fe2000782021e */
[----:B------:R1:W-:Y:S01]  /*3fa0*/  STS.128 [R119], R8 ;  /* 0x0000000877007388 */ /* 0x0003e20000000c00 */
[----:B------:R-:W-:-:S02]  /*3fb0*/  FMNMX3.NAN R2, |R2|, |R52|, R31, !PT ;  /* 0x4000003402027276 */ /* 0x000fc4000782021f */
[----:B------:R-:W-:Y:S01]  /*3fc0*/  FMNMX.NAN R25, R28, R25, !PT ;  /* 0x000000191c197209 */ /* 0x000fe20007820000 */
[----:B------:R1:W-:Y:S01]  /*3fd0*/  STS.128 [R120], R16 ;  /* 0x0000001078007388 */ /* 0x0003e20000000c00 */
[----:B------:R-:W-:Y:S02]  /*3fe0*/  FMNMX.NAN R24, R29, R24, !PT ;  /* 0x000000181d187209 */ /* 0x000fe40007820000 */
[----:B------:R-:W-:Y:S01]  /*3ff0*/  FMNMX3.NAN R3, R26, R3, R25, !PT ;  /* 0x000000031a037276 */ /* 0x000fe20007820019 */
[----:B------:R1:W-:Y:S01]  /*4000*/  STS.128 [R121], R4 ;  /* 0x0000000479007388 */ /* 0x0003e20000000c00 */
[----:B------:R-:W-:Y:S01]  /*4010*/  FMNMX3.NAN R2, R27, R2, R24, !PT ;  /* 0x000000021b027276 */ /* 0x000fe20007820018 */
[----:B------:R2:W-:Y:S06]  /*4020*/  MEMBAR.ALL.CTA ;  /* 0x0000000000007992 */ /* 0x0005ec0000008000 */
[----:B--2---:R-:W2:Y:S01]  /*4030*/  FENCE.VIEW.ASYNC.S ;  /* 0x00000000000073c6 */ /* 0x004ea20000000000 */
[----:B------:R-:W-:-:S04]  /*4040*/  FMNMX3.NAN R2, R2, R3, RZ, !PT ;  /* 0x0000000302027276 */ /* 0x000fc800078200ff */
[----:B------:R-:W-:Y:S01]  /*4050*/  FMNMX R129, R2, R129, !PT ;  /* 0x0000008102817209 */ /* 0x000fe20007800000 */
[----:B--2---:R-:W-:Y:S06]  /*4060*/  BAR.SYNC.DEFER_BLOCKING 0x2, 0x80 ;  /* 0x0082000000007b1d */ /* 0x004fec0000010000 */
[----:B------:R-:W-:Y:S05]  /*4070*/  BRA.U !UP4, `(.L_x_43) ;  /* 0x000000010c447547 */ /* 0x000fea000b800000 */
[----:B------:R-:W-:Y:S01]  /*4080*/  IMAD R130, R89, 0x4, R130 ;  /* 0x0000000459827824 */ /* 0x000fe200078e0282 */
[----:B------:R-:W-:Y:S01]  /*4090*/  UIADD3 UR12, UP0, UPT, UR10, 0x2c0, URZ ;  /* 0x000002c00a0c7890 */ /* 0x000fe2000ff1e0ff */
[----:B------:R-:W-:Y:S02]  /*40a0*/  PLOP3.LUT P0, PT, PT, PT, PT, 0x80, 0x8 ;  /* 0x000000000008781c */ /* 0x000fe40003f0f070 */
[----:B------:R-:W-:Y:S01]  /*40b0*/  IADD3 R2, PT, PT, R87, 0x4400, RZ ;  /* 0x0000440057027810 */ /* 0x000fe20007ffe0ff */
[----:B------:R-:W-:Y:S01]  /*40c0*/  IMAD.SHL.U32 R130, R130, 0x10, RZ ;  /* 0x0000001082827824 */ /* 0x000fe200078e00ff */
[----:B------:R-:W-:-:S12]  /*40d0*/  UIADD3.X UR13, UPT, UPT, URZ, UR11, URZ, UP0, !UPT ;  /* 0x0000000bff0d7290 */ /* 0x000fd800087fe4ff */
.L_x_44:
        /* <DEDUP_REMOVED lines=9> */
[----:B--2---:R-:W-:Y:S05]  /*4170*/  @P0 BRA.U.ANY `(.L_x_44) ;  /* 0xfffffffd00d80947 */ /* 0x004fea000393ffff */
[----:B------:R0:W-:Y:S02]  /*4180*/  UTMACMDFLUSH ;  /* 0x00000000000079b7 */ /* 0x0001e40000000000 */
.L_x_43:
[----:B------:R-:W-:Y:S01]  /*4190*/  BAR.SYNC.DEFER_BLOCKING 0x2, 0x80 ;  /* 0x0082000000007b1d */ /* 0x000fe20000010000 */
[----:B------:R-:W-:Y:S01]  /*41a0*/  HFMA2 R130, -RZ, RZ, 0, 1.1920928955078125e-07 ;  /* 0x00000002ff827431 */ /* 0x000fe200000001ff */
[----:B------:R-:W-:-:S04]  /*41b0*/  PLOP3.LUT P0, PT, PT, PT, PT, 0x8, 0x80 ;  /* 0x000000000080781c */ /* 0x000fc80003f0e170 */
[----:B------:R-:W-:Y:S09]  /*41c0*/  @P2 BRA `(.L_x_45) ;  /* 0xffffffec00182947 */ /* 0x000ff2000383ffff */
[----:B------:R-:W-:Y:S01]  /*41d0*/  ELECT P0, URZ, PT ;  /* 0x0000000000ff782f */ /* 0x000fe20003800000 */
[C---:B------:R-:W-:Y:S01]  /*41e0*/  IMAD R3, R108.reuse, 0x8, R87 ;  /* 0x000000086c037824 */ /* 0x040fe200078e0257 */
[----:B------:R-:W-:Y:S01]  /*41f0*/  SHF.L.U32 R2, R107, 0x1f, RZ ;  /* 0x0000001f6b027819 */ /* 0x000fe200000006ff */
[----:B------:R-:W-:Y:S01]  /*4200*/  BSSY B0, `(.L_x_46) ;  /* 0x0000006000007945 */ /* 0x000fe20003800000 */
[----:B------:R-:W-:-:S09]  /*4210*/  LEA R91, R108, R87, 0x4 ;  /* 0x000000576c5b7211 */ /* 0x000fd200078e20ff */
[----:B-1----:R-:W-:-:S04]  /*4220*/  @P0 IMAD.MOV.U32 R5, RZ, RZ, 0x1 ;  /* 0x00000001ff050424 */ /* 0x002fc800078e00ff */
[----:B------:R1:W-:Y:S01]  /*4230*/  @P0 SYNCS.ARRIVE.TRANS64.ART0 RZ, [R126+URZ+0x60], R5 ;  /* 0x000060057eff09a7 */ /* 0x0003e200085000ff */
[----:B------:R-:W2:Y:S02]  /*4240*/  SYNCS.PHASECHK.TRANS64.TRYWAIT P0, [R3+URZ+0x70], R2 ;  /* 0x00007002030075a7 */ /* 0x000ea400080011ff */
[----:B-12---:R-:W-:Y:S05]  /*4250*/  @!P0 BRA `(.L_x_47) ;  /* 0x0000000800c08947 */ /* 0x006fea0003800000 */
.L_x_79:
[----:B------:R-:W-:Y:S05]  /*4260*/  BSYNC B0 ;  /* 0x0000000000007941 */ /* 0x000fea0003800000 */
.L_x_46:
[----:B------:R-:W2:Y:S01]  /*4270*/  LDS.128 R88, [R91+0x33410] ;  /* 0x033410005b587984 */ /* 0x000ea20000000c00 */
[----:B------:R-:W-:Y:S01]  /*4280*/  CREDUX.MAXABS.F32.NAN UR4, R129 ;  /* 0x00000000810472cc */ /* 0x000fe20000006400 */
[----:B------:R-:W-:Y:S01]  /*4290*/  BSSY.RECONVERGENT B0, `(.L_x_48) ;  /* 0x0000014000007945 */ /* 0x000fe20003800200 */
[----:B------:R-:W-:Y:S01]  /*42a0*/  ISETP.NE.AND P0, PT, R102, RZ, PT ;  /* 0x000000ff6600720c */ /* 0x000fe20003f05270 */
[----:B------:R3:W-:Y:S06]  /*42b0*/  MEMBAR.ALL.CTA ;  /* 0x0000000000007992 */ /* 0x0007ec0000008000 */
[----:B---3--:R-:W3:Y:S01]  /*42c0*/  FENCE.VIEW.ASYNC.S ;  /* 0x00000000000073c6 */ /* 0x008ee20000000000 */
[----:B------:R-:W-:-:S02]  /*42d0*/  VIADD R106, R106, 0x1 ;  /* 0x000000016a6a7836 */ /* 0x000fc40000000000 */
[----:B------:R-:W-:Y:S02]  /*42e0*/  VIADD R108, R108, 0x1 ;  /* 0x000000016c6c7836 */ /* 0x000fe40000000000 */
[----:B-1----:R-:W-:Y:S01]  /*42f0*/  IMAD.U32 R5, RZ, RZ, UR4 ;  /* 0x00000004ff057e24 */ /* 0x002fe2000f8e00ff */
[----:B---3--:R1:W-:Y:S04]  /*4300*/  SYNCS.ARRIVE.TRANS64.ART0 RZ, [R3+URZ+0x80], R0 ;  /* 0x0000800003ff79a7 */ /* 0x0083e800085000ff */
[----:B------:R1:W-:Y:S01]  /*4310*/  @!P0 STS [R122+0x33400], R5 ;  /* 0x033400057a008388 */ /* 0x0003e20000000800 */
[----:B------:R-:W-:Y:S01]  /*4320*/  BAR.SYNC.DEFER_BLOCKING 0x2, 0x80 ;  /* 0x0082000000007b1d */ /* 0x000fe20000010000 */
[----:B------:R-:W-:-:S13]  /*4330*/  LOP3.LUT P0, RZ, R124, R102, RZ, 0xfc, !PT ;  /* 0x000000667cff7212 */ /* 0x000fda000780fcff */
[----:B------:R-:W-:Y:S05]  /*4340*/  @P0 BRA `(.L_x_49) ;  /* 0x0000000000200947 */ /* 0x000fea0003800000 */
[----:B------:R-:W-:Y:S01]  /*4350*/  IMAD.U32 R87, RZ, RZ, UR7 ;  /* 0x00000007ff577e24 */ /* 0x000fe2000f8e00ff */
[----:B------:R-:W3:Y:S04]  /*4360*/  LDCU.64 UR4, c[0x0][0x740] ;  /* 0x0000e800ff0477ac */ /* 0x000ee80008000a00 */
[----:B-1----:R-:W1:Y:S01]  /*4370*/  LDS.128 R4, [R87+0x33400] ;  /* 0x0334000057047984 */ /* 0x002e620000000c00 */
[----:B---3--:R-:W-:-:S04]  /*4380*/  LEA R2, P0, R103, UR4, 0x2 ;  /* 0x0000000467027c11 */ /* 0x008fc8000f8010ff */
[----:B------:R-:W-:Y:S02]  /*4390*/  LEA.HI.X R3, R103, UR5, R86, 0x2, P0 ;  /* 0x0000000567037c11 */ /* 0x000fe400080f1456 */
[----:B-1----:R-:W-:-:S04]  /*43a0*/  FMNMX3 R4, R4, RZ, R5, !PT ;  /* 0x000000ff04047276 */ /* 0x002fc80007800005 */
[----:B------:R-:W-:-:S05]  /*43b0*/  FMNMX3 R7, R4, R6, R7, !PT ;  /* 0x0000000604077276 */ /* 0x000fca0007800007 */
[----:B------:R3:W-:Y:S02]  /*43c0*/  REDG.E.MAX.S32.STRONG.GPU desc[UR14][R2.64], R7 ;  /* 0x000000070200798e */ /* 0x0007e4000d12e30e */
.L_x_49:
[----:B------:R-:W-:Y:S05]  /*43d0*/  BSYNC.RECONVERGENT B0 ;  /* 0x0000000000007941 */ /* 0x000fea0003800200 */
.L_x_48:
[----:B--2---:R-:W-:Y:S02]  /*43e0*/  ISETP.NE.AND P0, PT, R91, 0x1, PT ;  /* 0x000000015b00780c */ /* 0x004fe40003f05270 */
[----:B------:R-:W-:Y:S02]  /*43f0*/  ISETP.NE.AND P1, PT, R108, 0x2, PT ;  /* 0x000000026c00780c */ /* 0x000fe40003f25270 */
[----:B------:R-:W-:Y:S02]  /*4400*/  ISETP.NE.AND P2, PT, R106, 0x2, PT ;  /* 0x000000026a00780c */ /* 0x000fe40003f45270 */
[----:B------:R-:W-:Y:S02]  /*4410*/  SEL R4, RZ, 0x1, P1 ;  /* 0x00000001ff047807 */ /* 0x000fe40000800000 */
[----:B---3--:R-:W-:Y:S02]  /*4420*/  SEL R2, RZ, 0x1, P2 ;  /* 0x00000001ff027807 */ /* 0x008fe40001000000 */
[----:B------:R-:W-:-:S02]  /*4430*/  LOP3.LUT R107, R107, R4, RZ, 0x3c, !PT ;  /* 0x000000046b6b7212 */ /* 0x000fc400078e3cff */
[----:B------:R-:W-:Y:S02]  /*4440*/  LOP3.LUT R105, R105, R2, RZ, 0x3c, !PT ;  /* 0x0000000269697212 */ /* 0x000fe400078e3cff */
[----:B------:R-:W-:Y:S02]  /*4450*/  SEL R108, R108, RZ, P1 ;  /* 0x000000ff6c6c7207 */ /* 0x000fe40000800000 */
[----:B------:R-:W-:Y:S01]  /*4460*/  SEL R106, R106, RZ, P2 ;  /* 0x000000ff6a6a7207 */ /* 0x000fe20001000000 */
[----:B------:R-:W-:Y:S06]  /*4470*/  @!P0 BRA `(.L_x_50) ;  /* 0xffffffe800248947 */ /* 0x000fec000383ffff */
.L_x_39:
[----:B------:R-:W-:Y:S05]  /*4480*/  BRA.U !UP4, `(.L_x_51) ;  /* 0x000000010c1c7547 */ /* 0x000fea000b800000 */
[----:B------:R-:W3:Y:S01]  /*4490*/  S2UR UR4, SR_CgaCtaId ;  /* 0x00000000000479c3 */ /* 0x000ee20000008800 */
[----:B------:R-:W-:Y:S02]  /*44a0*/  ELECT P0, URZ, PT ;  /* 0x0000000000ff782f */ /* 0x000fe40003800000 */
[----:B------:R-:W-:Y:S01]  /*44b0*/  MOV R2, 0x1 ;  /* 0x0000000100027802 */ /* 0x000fe20000000f00 */
[----:B------:R-:W-:-:S04]  /*44c0*/  UMOV UR5, 0x40 ;  /* 0x0000004000057882 */ /* 0x000fc80000000000 */
[----:B------:R-:W-:Y:S01]  /*44d0*/  UVIRTCOUNT.DEALLOC.SMPOOL 0x80 ;  /* 0x000000800000784c */ /* 0x000fe20000000000 */
[----:B---3--:R-:W-:-:S09]  /*44e0*/  ULEA UR4, UR4, UR5, 0x18 ;  /* 0x0000000504047291 */ /* 0x008fd2000f8ec0ff */
[----:B------:R3:W-:Y:S03]  /*44f0*/  @P0 STS.U8 [UR4], R2 ;  /* 0x00000002ff000988 */ /* 0x0007e60008000004 */
.L_x_51:
[----:B------:R-:W-:Y:S06]  /*4500*/  BAR.SYNC.DEFER_BLOCKING 0x2, 0x80 ;  /* 0x0082000000007b1d */ /* 0x000fec0000010000 */
[----:B------:R-:W-:Y:S05]  /*4510*/  BRA.U !UP4, `(.L_x_52) ;  /* 0x000000010c9c7547 */ /* 0x000fea000b800000 */
[----:B------:R-:W4:Y:S01]  /*4520*/  S2UR UR5, SR_CgaCtaId ;  /* 0x00000000000579c3 */ /* 0x000f220000008800 */
[----:B------:R-:W-:Y:S01]  /*4530*/  NOP ;  /* 0x0000000000007918 */ /* 0x000fe20000000000 */
[----:B------:R-:W-:Y:S01]  /*4540*/  UMOV UR4, 0x50 ;  /* 0x0000005000047882 */ /* 0x000fe20000000000 */
[----:B------:R-:W-:Y:S01]  /*4550*/  LOP3.LUT R4, R123, 0xffff, RZ, 0xc0, !PT ;  /* 0x0000ffff7b047812 */ /* 0x000fe200078ec0ff */
[----:B-1----:R-:W-:-:S03]  /*4560*/  IMAD.MOV.U32 R3, RZ, RZ, 0xffff ;  /* 0x0000ffffff037424 */ /* 0x002fc600078e00ff */
[----:B------:R-:W-:-:S04]  /*4570*/  SHF.R.U32.HI R4, RZ, 0x5, R4 ;  /* 0x00000005ff047819 */ /* 0x000fc80000011604 */
[----:B------:R-:W-:Y:S01]  /*4580*/  SHF.L.U32 R3, R3, R4, RZ ;  /* 0x0000000403037219 */ /* 0x000fe200000006ff */
[----:B------:R-:W-:-:S05]  /*4590*/  VIADD R5, R4, 0x10 ;  /* 0x0000001004057836 */ /* 0x000fca0000000000 */
[----:B------:R-:W-:Y:S01]  /*45a0*/  SHF.L.U32 R0, R0, R5, RZ ;  /* 0x0000000500007219 */ /* 0x000fe200000006ff */
[----:B----4-:R-:W-:-:S03]  /*45b0*/  ULEA UR5, UR5, UR4, 0x18 ;  /* 0x0000000405057291 */ /* 0x010fc6000f8ec0ff */
[----:B------:R-:W-:-:S04]  /*45c0*/  LOP3.LUT R5, R0, R3, RZ, 0xfc, !PT ;  /* 0x0000000300057212 */ /* 0x000fc800078efcff */
[C---:B------:R-:W-:Y:S02]  /*45d0*/  LOP3.LUT R3, R5.reuse, 0xffff, RZ, 0xc0, !PT ;  /* 0x0000ffff05037812 */ /* 0x040fe400078ec0ff */
[----:B---3--:R-:W1:Y:S02]  /*45e0*/  LDS R2, [UR5] ;  /* 0x00000005ff027984 */ /* 0x008e640008000800 */
[----:B-1----:R-:W-:-:S04]  /*45f0*/  LOP3.LUT R0, R5, 0xffff, R2, 0x80, !PT ;  /* 0x0000ffff05007812 */ /* 0x002fc800078e8002 */
[----:B------:R-:W-:-:S13]  /*4600*/  ISETP.NE.AND P0, PT, R0, R3, PT ;  /* 0x000000030000720c */ /* 0x000fda0003f05270 */
[----:B------:R-:W-:Y:S05]  /*4610*/  @P0 BRA `(.L_x_53) ;  /* 0x0000000000500947 */ /* 0x000fea0003800000 */
[----:B------:R-:W-:Y:S02]  /*4620*/  SHF.R.U32.HI R0, RZ, 0x10, R2 ;  /* 0x00000010ff007819 */ /* 0x000fe40000011602 */
[----:B------:R-:W-:-:S04]  /*4630*/  SHF.R.U32.HI R3, RZ, 0x10, R5 ;  /* 0x00000010ff037819 */ /* 0x000fc80000011605 */
[----:B------:R-:W-:-:S04]  /*4640*/  LOP3.LUT R0, R0, R3, RZ, 0xc0, !PT ;  /* 0x0000000300007212 */ /* 0x000fc800078ec0ff */
[----:B------:R-:W-:-:S13]  /*4650*/  ISETP.NE.AND P0, PT, R0, R3, PT ;  /* 0x000000030000720c */ /* 0x000fda0003f05270 */
[----:B------:R-:W-:Y:S05]  /*4660*/  @P0 BRA `(.L_x_54) ;  /* 0x0000000000300947 */ /* 0x000fea0003800000 */
[----:B------:R-:W-:Y:S01]  /*4670*/  R2UR UR8, R5 ;  /* 0x00000000050872ca */ /* 0x000fe200000e0000 */
[----:B------:R-:W1:Y:S01]  /*4680*/  S2R R2, SR_LANEID ;  /* 0x0000000000027919 */ /* 0x000e620000000000 */
[----:B------:R-:W-:Y:S02]  /*4690*/  VOTEU.ANY UR6, UPT, PT ;  /* 0x0000000000067886 */ /* 0x000fe400038e0100 */
[----:B------:R-:W-:-:S09]  /*46a0*/  UFLO.U32 UR6, UR6 ;  /* 0x00000006000672bd */ /* 0x000fd200080e0000 */
[----:B------:R-:W-:-:S06]  /*46b0*/  ULOP3.LUT UR8, URZ, UR8, URZ, 0x33, !UPT ;  /* 0x00000008ff087292 */ /* 0x000fcc000f8e33ff */
[----:B------:R-:W-:-:S04]  /*46c0*/  IMAD.U32 R0, RZ, RZ, UR8 ;  /* 0x00000008ff007e24 */ /* 0x000fc8000f8e00ff */
[----:B------:R-:W3:Y:S02]  /*46d0*/  REDUX UR4, R0 ;  /* 0x00000000000473c4 */ /* 0x000ee40000000000 */
[----:B------:R4:W-:Y:S01]  /*46e0*/  UTCATOMSWS.AND URZ, UR8 ;  /* 0x0000000800ff79e3 */ /* 0x0009e20008000000 */
[----:B-1----:R-:W-:Y:S01]  /*46f0*/  ISETP.EQ.U32.AND P0, PT, R2, UR6, PT ;  /* 0x0000000602007c0c */ /* 0x002fe2000bf02070 */
[----:B---3--:R-:W-:-:S12]  /*4700*/  IMAD.U32 R2, RZ, RZ, UR4 ;  /* 0x00000004ff027e24 */ /* 0x008fd8000f8e00ff */
[----:B------:R4:W-:Y:S01]  /*4710*/  @P0 ATOMS.AND RZ, [UR5], R2 ;  /* 0x00000002ffff098c */ /* 0x0009e2000a800005 */
[----:B------:R-:W-:Y:S05]  /*4720*/  BRA `(.L_x_55) ;  /* 0x0000000000147947 */ /* 0x000fea0003800000 */
.L_x_54:
[----:B------:R-:W-:Y:S02]  /*4730*/  MOV R2, 0x4750 ;  /* 0x0000475000027802 */ /* 0x000fe40000000f00 */
[----:B--2---:R-:W-:Y:S05]  /*4740*/  CALL.REL.NOINC `($__internal_0_$__cuda_sm10x_tcgen05_guardrail_trap_col_being_dealloced_not_returned_by_alloc) ;  /* 0x0000000400a07944 */ /* 0x004fea0003c00000 */
[----:B------:R-:W-:Y:S05]  /*4750*/  BRA `(.L_x_55) ;  /* 0x0000000000087947 */ /* 0x000fea0003800000 */
.L_x_53:
[----:B------:R-:W-:Y:S02]  /*4760*/  MOV R2, 0x4780 ;  /* 0x0000478000027802 */ /* 0x000fe40000000f00 */
[----:B--2---:R-:W-:Y:S05]  /*4770*/  CALL.REL.NOINC `($__internal_2_$__cuda_sm10x_tcgen05_guardrail_trap_unallocated_columns_being_dealloced) ;  /* 0x0000000400ac7944 */ /* 0x004fea0003c00000 */
.L_x_55:
[----:B------:R-:W-:Y:S01]  /*4780*/  NOP ;  /* 0x0000000000007918 */ /* 0x000fe20000000000 */
.L_x_52:
[----:B------:R-:W-:-:S04]  /*4790*/  DEPBAR.LE SB0, 0x0 ;  /* 0x000080000000791a */ /* 0x000fc80000000000 */
[----:B------:R-:W-:-:S04]  /*47a0*/  DEPBAR.LE SB0, 0x0 ;  /* 0x000080000000791a */ /* 0x000fc80000000000 */
[----:B----4-:R-:W-:Y:S05]  /*47b0*/  EXIT ;  /* 0x000000000000794d */ /* 0x010fea0003800000 */
.L_x_9:
[----:B------:R-:W-:-:S07]  /*47c0*/  MOV R20, R21 ;  /* 0x0000001500147202 */ /* 0x000fce0000000f00 */
.L_x_56:
[----:B----4-:R4:W3:Y:S02]  /*47d0*/  SYNCS.PHASECHK.TRANS64.TRYWAIT P0, [R14+URZ+0x80], R21 ;  /* 0x000080150e0075a7 */ /* 0x0108e400080011ff */
[----:B---3--:R-:W-:Y:S05]  /*47e0*/  @!P0 NANOSLEEP.SYNCS 0x989680 ;  /* 0x009896800000895d */ /* 0x008fea0003900000 */
[----:B------:R-:W3:Y:S02]  /*47f0*/  @!P0 SYNCS.PHASECHK.TRANS64 P0, [R14+URZ+0x80], R21 ;  /* 0x000080150e0085a7 */ /* 0x000ee400080010ff */
[----:B---3--:R-:W-:Y:S05]  /*4800*/  @!P0 BRA `(.L_x_56) ;  /* 0xfffffffc00f08947 */ /* 0x008fea000383ffff */
[----:B------:R-:W-:Y:S05]  /*4810*/  BRA `(.L_x_57) ;  /* 0xffffffc400287947 */ /* 0x000fea000383ffff */
.L_x_11:
[----:B------:R-:W-:-:S07]  /*4820*/  MOV R7, R6 ;  /* 0x0000000600077202 */ /* 0x000fce0000000f00 */
.L_x_58:
[----:B--2---:R2:W3:Y:S02]  /*4830*/  SYNCS.PHASECHK.TRANS64.TRYWAIT P0, [R2+URZ+0x80], R7 ;  /* 0x00008007020075a7 */ /* 0x0044e400080011ff */
[----:B---3--:R-:W-:Y:S05]  /*4840*/  @!P0 NANOSLEEP.SYNCS 0x989680 ;  /* 0x009896800000895d */ /* 0x008fea0003900000 */
[----:B------:R-:W3:Y:S02]  /*4850*/  @!P0 SYNCS.PHASECHK.TRANS64 P0, [R2+URZ+0x80], R7 ;  /* 0x00008007020085a7 */ /* 0x000ee400080010ff */
[----:B---3--:R-:W-:Y:S05]  /*4860*/  @!P0 BRA `(.L_x_58) ;  /* 0xfffffffc00f08947 */ /* 0x008fea000383ffff */
[----:B------:R-:W-:Y:S05]  /*4870*/  BRA `(.L_x_59) ;  /* 0xffffffc400cc7947 */ /* 0x000fea000383ffff */
.L_x_12:
[----:B------:R-:W-:-:S07]  /*4880*/  MOV R13, R12 ;  /* 0x0000000c000d7202 */ /* 0x000fce0000000f00 */
.L_x_60:
[----:B--2---:R2:W3:Y:S02]  /*4890*/  SYNCS.PHASECHK.TRANS64.TRYWAIT P0, [R8+URZ+0x80], R13 ;  /* 0x0000800d080075a7 */ /* 0x0044e400080011ff */
[----:B---3--:R-:W-:Y:S05]  /*48a0*/  @!P0 NANOSLEEP.SYNCS 0x989680 ;  /* 0x009896800000895d */ /* 0x008fea0003900000 */
[----:B------:R-:W3:Y:S02]  /*48b0*/  @!P0 SYNCS.PHASECHK.TRANS64 P0, [R8+URZ+0x80], R13 ;  /* 0x0000800d080085a7 */ /* 0x000ee400080010ff */
[----:B---3--:R-:W-:Y:S05]  /*48c0*/  @!P0 BRA `(.L_x_60) ;  /* 0xfffffffc00f08947 */ /* 0x008fea000383ffff */
[----:B------:R-:W-:Y:S05]  /*48d0*/  BRA `(.L_x_4) ;  /* 0xffffffc800007947 */ /* 0x000fea000383ffff */
.L_x_14:
[----:B------:R-:W-:-:S07]  /*48e0*/  MOV R0, UR23 ;  /* 0x0000001700007c02 */ /* 0x000fce0008000f00 */
.L_x_61:
[----:B---3--:R3:W4:Y:S02]  /*48f0*/  SYNCS.PHASECHK.TRANS64.TRYWAIT P0, [R0+URZ+0x70], RZ ;  /* 0x000070ff000075a7 */ /* 0x00872400080011ff */
[----:B----4-:R-:W-:Y:S05]  /*4900*/  @!P0 NANOSLEEP.SYNCS 0x989680 ;  /* 0x009896800000895d */ /* 0x010fea0003900000 */
[----:B------:R-:W4:Y:S02]  /*4910*/  @!P0 SYNCS.PHASECHK.TRANS64 P0, [R0+URZ+0x70], RZ ;  /* 0x000070ff000085a7 */ /* 0x000f2400080010ff */
[----:B----4-:R-:W-:Y:S05]  /*4920*/  @!P0 BRA `(.L_x_61) ;  /* 0xfffffffc00f08947 */ /* 0x010fea000383ffff */
[----:B------:R-:W-:Y:S05]  /*4930*/  BRA `(.L_x_62) ;  /* 0xffffffc800047947 */ /* 0x000fea000383ffff */
.L_x_17:
[----:B------:R-:W-:Y:S02]  /*4940*/  MOV R4, UR11 ;  /* 0x0000000b00047c02 */ /* 0x000fe40008000f00 */
[----:B------:R-:W-:Y:S02]  /*4950*/  MOV R5, UR11 ;  /* 0x0000000b00057c02 */ /* 0x000fe40008000f00 */
[----:B------:R-:W-:-:S07]  /*4960*/  MOV R0, UR5 ;  /* 0x0000000500007c02 */ /* 0x000fce0008000f00 */
.L_x_63:
[----:B--2---:R2:W3:Y:S02]  /*4970*/  SYNCS.PHASECHK.TRANS64.TRYWAIT P0, [R0+URZ+0x28], R5 ;  /* 0x00002805000075a7 */ /* 0x0044e400080011ff */
[----:B---3--:R-:W-:Y:S05]  /*4980*/  @!P0 NANOSLEEP.SYNCS 0x989680 ;  /* 0x009896800000895d */ /* 0x008fea0003900000 */
[----:B------:R-:W3:Y:S02]  /*4990*/  @!P0 SYNCS.PHASECHK.TRANS64 P0, [R0+URZ+0x28], R5 ;  /* 0x00002805000085a7 */ /* 0x000ee400080010ff */
[----:B---3--:R-:W-:Y:S05]  /*49a0*/  @!P0 BRA `(.L_x_63) ;  /* 0xfffffffc00f08947 */ /* 0x008fea000383ffff */
[----:B------:R-:W-:Y:S05]  /*49b0*/  BRA `(.L_x_16) ;  /* 0xffffffc800c47947 */ /* 0x000fea000383ffff */
.L_x_19:
[----:B------:R-:W-:-:S07]  /*49c0*/  MOV R5, R4 ;  /* 0x0000000400057202 */ /* 0x000fce0000000f00 */
.L_x_64:
[----:B---3--:R3:W4:Y:S02]  /*49d0*/  SYNCS.PHASECHK.TRANS64.TRYWAIT P0, [R3+URZ+0x70], R5 ;  /* 0x00007005030075a7 */ /* 0x00872400080011ff */
[----:B----4-:R-:W-:Y:S05]  /*49e0*/  @!P0 NANOSLEEP.SYNCS 0x989680 ;  /* 0x009896800000895d */ /* 0x010fea0003900000 */
[----:B------:R-:W4:Y:S02]  /*49f0*/  @!P0 SYNCS.PHASECHK.TRANS64 P0, [R3+URZ+0x70], R5 ;  /* 0x00007005030085a7 */ /* 0x000f2400080010ff */
[----:B----4-:R-:W-:Y:S05]  /*4a00*/  @!P0 BRA `(.L_x_64) ;  /* 0xfffffffc00f08947 */ /* 0x010fea000383ffff */
[----:B------:R-:W-:Y:S05]  /*4a10*/  BRA `(.L_x_65) ;  /* 0xffffffcc00107947 */ /* 0x000fea000383ffff */
.L_x_21:
[----:B------:R-:W-:Y:S02]  /*4a20*/  MOV R2, UR4 ;  /* 0x0000000400027c02 */ /* 0x000fe40008000f00 */
[----:B------:R-:W-:Y:S02]  /*4a30*/  MOV R3, UR4 ;  /* 0x0000000400037c02 */ /* 0x000fe40008000f00 */
[----:B------:R-:W-:-:S07]  /*4a40*/  MOV R0, UR5 ;  /* 0x0000000500007c02 */ /* 0x000fce0008000f00 */
.L_x_66:
[----:B---3--:R3:W4:Y:S02]  /*4a50*/  SYNCS.PHASECHK.TRANS64.TRYWAIT P0, [R0+URZ+0x28], R3 ;  /* 0x00002803000075a7 */ /* 0x00872400080011ff */
[----:B----4-:R-:W-:Y:S05]  /*4a60*/  @!P0 NANOSLEEP.SYNCS 0x989680 ;  /* 0x009896800000895d */ /* 0x010fea0003900000 */
[----:B------:R-:W4:Y:S02]  /*4a70*/  @!P0 SYNCS.PHASECHK.TRANS64 P0, [R0+URZ+0x28], R3 ;  /* 0x00002803000085a7 */ /* 0x000f2400080010ff */
[----:B----4-:R-:W-:Y:S05]  /*4a80*/  @!P0 BRA `(.L_x_66) ;  /* 0xfffffffc00f08947 */ /* 0x010fea000383ffff */
[----:B------:R-:W-:Y:S05]  /*4a90*/  BRA `(.L_x_67) ;  /* 0xffffffcc00847947 */ /* 0x000fea000383ffff */
.L_x_23:
[----:B------:R-:W-:-:S07]  /*4aa0*/  MOV R2, UR12 ;  /* 0x0000000c00027c02 */ /* 0x000fce0008000f00 */
.L_x_68:
[----:B---3--:R3:W4:Y:S02]  /*4ab0*/  SYNCS.PHASECHK.TRANS64.TRYWAIT P0, [R2+URZ+0x70], RZ ;  /* 0x000070ff020075a7 */ /* 0x00872400080011ff */
[----:B----4-:R-:W-:Y:S05]  /*4ac0*/  @!P0 NANOSLEEP.SYNCS 0x989680 ;  /* 0x009896800000895d */ /* 0x010fea0003900000 */
[----:B------:R-:W4:Y:S02]  /*4ad0*/  @!P0 SYNCS.PHASECHK.TRANS64 P0, [R2+URZ+0x70], RZ ;  /* 0x000070ff020085a7 */ /* 0x000f2400080010ff */
[----:B----4-:R-:W-:Y:S05]  /*4ae0*/  @!P0 BRA `(.L_x_68) ;  /* 0xfffffffc00f08947 */ /* 0x010fea000383ffff */
[----:B------:R-:W-:Y:S05]  /*4af0*/  BRA `(.L_x_69) ;  /* 0xffffffcc009c7947 */ /* 0x000fea000383ffff */
.L_x_26:
[----:B------:R-:W-:Y:S02]  /*4b00*/  MOV R0, UR18 ;  /* 0x0000001200007c02 */ /* 0x000fe40008000f00 */
[----:B------:R-:W-:-:S07]  /*4b10*/  MOV R3, R2 ;  /* 0x0000000200037202 */ /* 0x000fce0000000f00 */
.L_x_70:
[----:B---3--:R3:W4:Y:S02]  /*4b20*/  SYNCS.PHASECHK.TRANS64.TRYWAIT P0, [R0+URZ+0x60], R3 ;  /* 0x00006003000075a7 */ /* 0x00872400080011ff */
[----:B----4-:R-:W-:Y:S05]  /*4b30*/  @!P0 NANOSLEEP.SYNCS 0x989680 ;  /* 0x009896800000895d */ /* 0x010fea0003900000 */
[----:B------:R-:W4:Y:S02]  /*4b40*/  @!P0 SYNCS.PHASECHK.TRANS64 P0, [R0+URZ+0x60], R3 ;  /* 0x00006003000085a7 */ /* 0x000f2400080010ff */
[----:B----4-:R-:W-:Y:S05]  /*4b50*/  @!P0 BRA `(.L_x_70) ;  /* 0xfffffffc00f08947 */ /* 0x010fea000383ffff */
[----:B------:R-:W-:Y:S05]  /*4b60*/  BRA `(.L_x_25) ;  /* 0xffffffd000c07947 */ /* 0x000fea000383ffff */
.L_x_28:
[----:B------:R-:W-:Y:S02]  /*4b70*/  MOV R2, UR23 ;  /* 0x0000001700027c02 */ /* 0x000fe40008000f00 */
[----:B------:R-:W-:Y:S02]  /*4b80*/  MOV R3, UR23 ;  /* 0x0000001700037c02 */ /* 0x000fe40008000f00 */
[----:B------:R-:W-:Y:S07]  /*4b90*/  MOV R0, UR13 ;  /* 0x0000000d00007c02 */ /* 0x000fee0008000f00 */
.L_x_71:
[----:B---3--:R3:W4:Y:S02]  /*4ba0*/  SYNCS.PHASECHK.TRANS64.TRYWAIT P1, [R0+URZ], R3 ;  /* 0x00000003000075a7 */ /* 0x00872400080211ff */
[----:B----4-:R-:W-:Y:S05]  /*4bb0*/  @!P1 NANOSLEEP.SYNCS 0x989680 ;  /* 0x009896800000995d */ /* 0x010fea0003900000 */
[----:B------:R-:W4:Y:S02]  /*4bc0*/  @!P1 SYNCS.PHASECHK.TRANS64 P1, [R0+URZ], R3 ;  /* 0x00000003000095a7 */ /* 0x000f2400080210ff */
[----:B----4-:R-:W-:Y:S05]  /*4bd0*/  @!P1 BRA `(.L_x_71) ;  /* 0xfffffffc00f09947 */ /* 0x010fea000383ffff */
[----:B------:R-:W-:Y:S05]  /*4be0*/  BRA `(.L_x_27) ;  /* 0xffffffd400547947 */ /* 0x000fea000383ffff */
.L_x_30:
[----:B------:R-:W-:-:S07]  /*4bf0*/  MOV R2, R3 ;  /* 0x0000000300027202 */ /* 0x000fce0000000f00 */
.L_x_72:
[----:B----4-:R4:W3:Y:S02]  /*4c00*/  SYNCS.PHASECHK.TRANS64.TRYWAIT P0, [R0+URZ+0x70], R3 ;  /* 0x00007003000075a7 */ /* 0x0108e400080011ff */
[----:B---3--:R-:W-:Y:S05]  /*4c10*/  @!P0 NANOSLEEP.SYNCS 0x989680 ;  /* 0x009896800000895d */ /* 0x008fea0003900000 */
[----:B------:R-:W3:Y:S02]  /*4c20*/  @!P0 SYNCS.PHASECHK.TRANS64 P0, [R0+URZ+0x70], R3 ;  /* 0x00007003000085a7 */ /* 0x000ee400080010ff */
[----:B---3--:R-:W-:Y:S05]  /*4c30*/  @!P0 BRA `(.L_x_72) ;  /* 0xfffffffc00f08947 */ /* 0x008fea000383ffff */
[----:B------:R-:W-:Y:S05]  /*4c40*/  BRA `(.L_x_73) ;  /* 0xffffffd400e87947 */ /* 0x000fea000383ffff */
.L_x_32:
[----:B------:R-:W-:-:S07]  /*4c50*/  MOV R3, R2 ;  /* 0x0000000200037202 */ /* 0x000fce0000000f00 */
.L_x_74:
[----:B---3--:R3:W4:Y:S02]  /*4c60*/  SYNCS.PHASECHK.TRANS64.TRYWAIT P0, [R0+URZ+0x60], R3 ;  /* 0x00006003000075a7 */ /* 0x00872400080011ff */
[----:B----4-:R-:W-:Y:S05]  /*4c70*/  @!P0 NANOSLEEP.SYNCS 0x989680 ;  /* 0x009896800000895d */ /* 0x010fea0003900000 */
[----:B------:R-:W4:Y:S02]  /*4c80*/  @!P0 SYNCS.PHASECHK.TRANS64 P0, [R0+URZ+0x60], R3 ;  /* 0x00006003000085a7 */ /* 0x000f2400080010ff */
[----:B----4-:R-:W-:Y:S05]  /*4c90*/  @!P0 BRA `(.L_x_74) ;  /* 0xfffffffc00f08947 */ /* 0x010fea000383ffff */
[----:B------:R-:W-:Y:S05]  /*4ca0*/  BRA `(.L_x_22) ;  /* 0xffffffd8003c7947 */ /* 0x000fea000383ffff */
.L_x_38:
[----:B-1----:R1:W4:Y:S02]  /*4cb0*/  SYNCS.PHASECHK.TRANS64.TRYWAIT P0, [R87+URZ+0x70], RZ ;  /* 0x000070ff570075a7 */ /* 0x00232400080011ff */
[----:B----4-:R-:W-:Y:S05]  /*4cc0*/  @!P0 NANOSLEEP.SYNCS 0x989680 ;  /* 0x009896800000895d */ /* 0x010fea0003900000 */
[----:B------:R-:W4:Y:S02]  /*4cd0*/  @!P0 SYNCS.PHASECHK.TRANS64 P0, [R87+URZ+0x70], RZ ;  /* 0x000070ff570085a7 */ /* 0x000f2400080010ff */
[----:B----4-:R-:W-:Y:S05]  /*4ce0*/  @!P0 BRA `(.L_x_38) ;  /* 0xfffffffc00f08947 */ /* 0x010fea000383ffff */
[----:B------:R-:W-:Y:S05]  /*4cf0*/  BRA `(.L_x_75) ;  /* 0xffffffdc000c7947 */ /* 0x000fea000383ffff */
.L_x_40:
[----:B------:R-:W-:-:S07]  /*4d00*/  MOV R2, R3 ;  /* 0x0000000300027202 */ /* 0x000fce0000000f00 */
.L_x_76:
[----:B-1----:R1:W3:Y:S02]  /*4d10*/  SYNCS.PHASECHK.TRANS64.TRYWAIT P1, [R126+URZ+0x50], R3 ;  /* 0x000050037e0075a7 */ /* 0x0022e400080211ff */
[----:B---3--:R-:W-:Y:S05]  /*4d20*/  @!P1 NANOSLEEP.SYNCS 0x989680 ;  /* 0x009896800000995d */ /* 0x008fea0003900000 */
[----:B------:R-:W3:Y:S02]  /*4d30*/  @!P1 SYNCS.PHASECHK.TRANS64 P1, [R126+URZ+0x50], R3 ;  /* 0x000050037e0095a7 */ /* 0x000ee400080210ff */
[----:B---3--:R-:W-:Y:S05]  /*4d40*/  @!P1 BRA `(.L_x_76) ;  /* 0xfffffffc00f09947 */ /* 0x008fea000383ffff */
[----:B------:R-:W-:Y:S05]  /*4d50*/  BRA `(.L_x_77) ;  /* 0xffffffe000247947 */ /* 0x000fea000383ffff */
.L_x_47:
[-C--:B------:R-:W-:Y:S02]  /*4d60*/  MOV R4, R2.reuse ;  /* 0x0000000200047202 */ /* 0x080fe40000000f00 */
[----:B------:R-:W-:-:S07]  /*4d70*/  MOV R5, R2 ;  /* 0x0000000200057202 */ /* 0x000fce0000000f00 */
.L_x_78:
[----:B-1----:R1:W2:Y:S02]  /*4d80*/  SYNCS.PHASECHK.TRANS64.TRYWAIT P0, [R3+URZ+0x70], R5 ;  /* 0x00007005030075a7 */ /* 0x0022a400080011ff */
[----:B--2---:R-:W-:Y:S05]  /*4d90*/  @!P0 NANOSLEEP.SYNCS 0x989680 ;  /* 0x009896800000895d */ /* 0x004fea0003900000 */
[----:B------:R-:W2:Y:S02]  /*4da0*/  @!P0 SYNCS.PHASECHK.TRANS64 P0, [R3+URZ+0x70], R5 ;  /* 0x00007005030085a7 */ /* 0x000ea400080010ff */
[----:B--2---:R-:W-:Y:S05]  /*4db0*/  @!P0 BRA `(.L_x_78) ;  /* 0xfffffffc00f08947 */ /* 0x004fea000383ffff */
[----:B------:R-:W-:Y:S05]  /*4dc0*/  BRA `(.L_x_79) ;  /* 0xfffffff400247947 */ /* 0x000fea000383ffff */
        .weak           $__internal_0_$__cuda_sm10x_tcgen05_guardrail_trap_col_being_dealloced_not_returned_by_alloc
        .type           $__internal_0_$__cuda_sm10x_tcgen05_guardrail_trap_col_being_dealloced_not_returned_by_alloc,@function
        .size           $__internal_0_$__cuda_sm10x_tcgen05_guardrail_trap_col_being_dealloced_not_returned_by_alloc,($__internal_1_$__cuda_sm10x_tcgen05_guardrail_trap_phase_invalid_during_alloc - $__internal_0_$__cuda_sm10x_tcgen05_guardrail_trap_col_being_dealloced_not_returned_by_alloc)
$__internal_0_$__cuda_sm10x_tcgen05_guardrail_trap_col_being_dealloced_not_returned_by_alloc:
[----:B------:R-:W-:Y:S05]  /*4dd0*/  BPT.TRAP 0x1 ;  /* 0x000000040000795c */ /* 0x000fea0000300000 */
[----:B------:R-:W-:-:S04]  /*4de0*/  HFMA2 R3, -RZ, RZ, 0, 0 ;  /* 0x00000000ff037431 */ /* 0x000fc800000001ff */
[----:B------:R-:W-:Y:S05]  /*4df0*/  RET.REL.NODEC R2 `(kernel_cutlass_kernel_cudnngrouped_gemmgrouped_gemm_swiglugrouped_gemm_swiglu_quantBlockScaledContiguousGroupedGemmKernel_object_at__TiledMMA_ThrLayoutVMNK11110000_PermutationMNK____MMAAt_0) ;  /* 0xffffffb002807950 */ /* 0x000fea0003c3ffff */
        .weak           $__internal_1_$__cuda_sm10x_tcgen05_guardrail_trap_phase_invalid_during_alloc
        .type           $__internal_1_$__cuda_sm10x_tcgen05_guardrail_trap_phase_invalid_during_alloc,@function
        .size           $__internal_1_$__cuda_sm10x_tcgen05_guardrail_trap_phase_invalid_during_alloc,($__internal_2_$__cuda_sm10x_tcgen05_guardrail_trap_unallocated_columns_being_dealloced - $__internal_1_$__cuda_sm10x_tcgen05_guardrail_trap_phase_invalid_during_alloc)
$__internal_1_$__cuda_sm10x_tcgen05_guardrail_trap_phase_invalid_during_alloc:
[----:B------:R-:W-:Y:S05]  /*4e00*/  BPT.TRAP 0x1 ;  /* 0x000000040000795c */ /* 0x000fea0000300000 */
[----:B------:R-:W-:-:S04]  /*4e10*/  MOV R3, 0x0 ;  /* 0x0000000000037802 */ /* 0x000fc80000000f00 */
[----:B------:R-:W-:Y:S05]  /*4e20*/  RET.REL.NODEC R2 `(kernel_cutlass_kernel_cudnngrouped_gemmgrouped_gemm_swiglugrouped_gemm_swiglu_quantBlockScaledContiguousGroupedGemmKernel_object_at__TiledMMA_ThrLayoutVMNK11110000_PermutationMNK____MMAAt_0) ;  /* 0xffffffb002747950 */ /* 0x000fea0003c3ffff */
        .weak           $__internal_2_$__cuda_sm10x_tcgen05_guardrail_trap_unallocated_columns_being_dealloced
        .type           $__internal_2_$__cuda_sm10x_tcgen05_guardrail_trap_unallocated_columns_being_dealloced,@function
        .size           $__internal_2_$__cuda_sm10x_tcgen05_guardrail_trap_unallocated_columns_being_dealloced,(.L_x_83 - $__internal_2_$__cuda_sm10x_tcgen05_guardrail_trap_unallocated_columns_being_dealloced)
$__internal_2_$__cuda_sm10x_tcgen05_guardrail_trap_unallocated_columns_being_dealloced:
[----:B------:R-:W-:Y:S05]  /*4e30*/  BPT.TRAP 0x1 ;  /* 0x000000040000795c */ /* 0x000fea0000300000 */
[----:B------:R-:W-:-:S04]  /*4e40*/  HFMA2 R3, -RZ, RZ, 0, 0 ;  /* 0x00000000ff037431 */ /* 0x000fc800000001ff */
[----:B------:R-:W-:Y:S05]  /*4e50*/  RET.REL.NODEC R2 `(kernel_cutlass_kernel_cudnngrouped_gemmgrouped_gemm_swiglugrouped_gemm_swiglu_quantBlockScaledContiguousGroupedGemmKernel_object_at__TiledMMA_ThrLayoutVMNK11110000_PermutationMNK____MMAAt_0) ;  /* 0xffffffb002687950 */ /* 0x000fea0003c3ffff */
.L_x_80:
[----:B------:R-:W-:-:S00]  /*4e60*/  BRA `(.L_x_80) ;  /* 0xfffffffc00fc7947 */ /* 0x000fc0000383ffff */
[----:B------:R-:W-:-:S00]  /*4e70*/  NOP ;  /* 0x0000000000007918 */ /* 0x000fc00000000000 */
        /* <DEDUP_REMOVED lines=8> */
.L_x_83:


//--------------------- .nv.shared.kernel_cutlass_kernel_cudnngrouped_gemmgrouped_gemm_swiglugrouped_gemm_swiglu_quantBlockScaledContiguousGroupedGemmKernel_object_at__TiledMMA_ThrLayoutVMNK11110000_PermutationMNK____MMAAt_0 --------------------------
	.section	.nv.shared.kernel_cutlass_kernel_cudnngrouped_gemmgrouped_gemm_swiglugrouped_gemm_swiglu_quantBlockScaledContiguousGroupedGemmKernel_object_at__TiledMMA_ThrLayoutVMNK11110000_PermutationMNK____MMAAt_0,"aw",@nobits
	.sectionflags	@""
	.align	1024
	.zero		1024


//--------------------- .nv.shared.reserved.0     --------------------------
	.section	.nv.shared.reserved.0,"aw",@nobits
	.align	8
	.weak		__nv_reservedSMEM_offset_0_alias
	.size		__nv_reservedSMEM_offset_0_alias, 0, 64
	.other		__nv_reservedSMEM_offset_0_alias,@"STO_CUDA_RESERVED_SHARED STV_DEFAULT"
__nv_reservedSMEM_offset_0_alias:
	.zero		0
.nv.shared.reserved.0:
	.zero		64
	.weak		__nv_reservedSMEM_allocation_phase
	.type		__nv_reservedSMEM_allocation_phase,@object
	.size		__nv_reservedSMEM_allocation_phase,(.L_0 - __nv_reservedSMEM_allocation_phase)
__nv_reservedSMEM_allocation_phase:
	.zero		1
.L_0:
	.zero		7
	.weak		__nv_reservedSMEM_devtool_atexit_pc
	.type		__nv_reservedSMEM_devtool_atexit_pc,@object
	.size		__nv_reservedSMEM_devtool_atexit_pc,(__nv_reservedSMEM_allocation_mask - __nv_reservedSMEM_devtool_atexit_pc)
__nv_reservedSMEM_devtool_atexit_pc:
	.zero		8
	.weak		__nv_reservedSMEM_allocation_mask
	.type		__nv_reservedSMEM_allocation_mask,@object
	.size		__nv_reservedSMEM_allocation_mask,(.L_2 - __nv_reservedSMEM_allocation_mask)
__nv_reservedSMEM_allocation_mask:
	.zero		4
.L_2:


//--------------------- .nv.constant0.kernel_cutlass_kernel_cudnngrouped_gemmgrouped_gemm_swiglugrouped_gemm_swiglu_quantBlockScaledContiguousGroupedGemmKernel_object_at__TiledMMA_ThrLayoutVMNK11110000_PermutationMNK____MMAAt_0 --------------------------
	.section	.nv.constant0.kernel_cutlass_kernel_cudnngrouped_gemmgrouped_gemm_swiglugrouped_gemm_swiglu_quantBlockScaledContiguousGroupedGemmKernel_object_at__TiledMMA_ThrLayoutVMNK11110000_PermutationMNK____MMAAt_0,"a",@progbits
	.sectionflags	@""
	.align	4
.nv.constant0.kernel_cutlass_kernel_cudnngrouped_gemmgrouped_gemm_swiglugrouped_gemm_swiglu_quantBlockScaledContiguousGroupedGemmKernel_object_at__TiledMMA_ThrLayoutVMNK11110000_PermutationMNK____MMAAt_0:
	.zero		1924


//--------------------- SYMBOLS --------------------------

	.type		.nv.reservedSmem.offset0,@object
	.size		.nv.reservedSmem.offset0,0x4
	.type		.nv.reservedSmem.cap,@object
	.size		.nv.reservedSmem.cap,0x4
